//
// Generated by NVIDIA NVVM Compiler
//
// Compiler Build ID: CL-36424714
// Cuda compilation tools, release 13.0, V13.0.88
// Based on NVVM 20.0.0
//

.version 9.0
.target sm_100
.address_size 64

	// .globl	_Z7softmaxPfS_S_
.shared .align 4 .b8 _ZZ16block_reduce_sumfE5sdata[128];
// _ZZ16block_reduce_maxfE5sdata has been demoted
// _ZZ7softmaxPfS_S_E5sdata has been demoted

.visible .entry _Z7softmaxPfS_S_(
	.param .u64 .ptr .align 1 _Z7softmaxPfS_S__param_0,
	.param .u64 .ptr .align 1 _Z7softmaxPfS_S__param_1,
	.param .u64 .ptr .align 1 _Z7softmaxPfS_S__param_2
)
{
	.reg .pred 	%p<16>;
	.reg .b32 	%r<37>;
	.reg .b32 	%f<57>;
	.reg .b64 	%rd<11>;
	// demoted variable
	.shared .align 4 .b8 _ZZ7softmaxPfS_S_E5sdata[128];
	ld.param.u64 	%rd4, [_Z7softmaxPfS_S__param_0];
	ld.param.u64 	%rd3, [_Z7softmaxPfS_S__param_1];
	ld.param.u64 	%rd5, [_Z7softmaxPfS_S__param_2];
	cvta.to.global.u64 	%rd1, %rd5;
	cvta.to.global.u64 	%rd6, %rd4;
	mov.u32 	%r1, %tid.x;
	mov.u32 	%r5, %ctaid.x;
	mov.u32 	%r2, %ntid.x;
	mad.lo.s32 	%r3, %r5, %r2, %r1;
	setp.gt.u32 	%p1, %r3, 2047;
	mul.wide.u32 	%rd7, %r3, 4;
	add.s64 	%rd2, %rd6, %rd7;
	mov.f32 	%f55, 0f00000000;
	@%p1 bra 	$L__BB0_2;
	ld.global.f32 	%f8, [%rd2];
	fma.rn.f32 	%f9, %f8, 0f3BBB989D, 0f3F000000;
	cvt.sat.f32.f32 	%f10, %f9;
	mov.f32 	%f11, 0f4B400001;
	mov.f32 	%f12, 0f437C0000;
	fma.rm.f32 	%f13, %f10, %f12, %f11;
	add.f32 	%f14, %f13, 0fCB40007F;
	neg.f32 	%f15, %f14;
	fma.rn.f32 	%f16, %f8, 0f3FB8AA3B, %f15;
	fma.rn.f32 	%f17, %f8, 0f32A57060, %f16;
	mov.b32 	%r6, %f13;
	shl.b32 	%r7, %r6, 23;
	mov.b32 	%f18, %r7;
	ex2.approx.ftz.f32 	%f19, %f17;
	mul.f32 	%f55, %f19, %f18;
$L__BB0_2:
	and.b32  	%r4, %r1, 31;
	mov.b32 	%r8, %f55;
	shfl.sync.down.b32	%r9|%p2, %r8, 16, 31, -1;
	mov.b32 	%f20, %r9;
	add.f32 	%f21, %f55, %f20;
	mov.b32 	%r10, %f21;
	shfl.sync.down.b32	%r11|%p3, %r10, 8, 31, -1;
	mov.b32 	%f22, %r11;
	add.f32 	%f23, %f21, %f22;
	mov.b32 	%r12, %f23;
	shfl.sync.down.b32	%r13|%p4, %r12, 4, 31, -1;
	mov.b32 	%f24, %r13;
	add.f32 	%f25, %f23, %f24;
	mov.b32 	%r14, %f25;
	shfl.sync.down.b32	%r15|%p5, %r14, 2, 31, -1;
	mov.b32 	%f26, %r15;
	add.f32 	%f27, %f25, %f26;
	mov.b32 	%r16, %f27;
	shfl.sync.down.b32	%r17|%p6, %r16, 1, 31, -1;
	mov.b32 	%f28, %r17;
	add.f32 	%f3, %f27, %f28;
	setp.ne.s32 	%p7, %r4, 0;
	@%p7 bra 	$L__BB0_4;
	shr.u32 	%r18, %r1, 3;
	mov.u32 	%r19, _ZZ7softmaxPfS_S_E5sdata;
	add.s32 	%r20, %r19, %r18;
	st.shared.f32 	[%r20], %f3;
$L__BB0_4:
	bar.sync 	0;
	shr.u32 	%r21, %r2, 5;
	setp.ge.u32 	%p8, %r4, %r21;
	mov.f32 	%f56, 0f00000000;
	@%p8 bra 	$L__BB0_6;
	shl.b32 	%r22, %r4, 2;
	mov.u32 	%r23, _ZZ7softmaxPfS_S_E5sdata;
	add.s32 	%r24, %r23, %r22;
	ld.shared.f32 	%f56, [%r24];
$L__BB0_6:
	mov.b32 	%r25, %f56;
	shfl.sync.down.b32	%r26|%p9, %r25, 16, 31, -1;
	mov.b32 	%f30, %r26;
	add.f32 	%f31, %f56, %f30;
	mov.b32 	%r27, %f31;
	shfl.sync.down.b32	%r28|%p10, %r27, 8, 31, -1;
	mov.b32 	%f32, %r28;
	add.f32 	%f33, %f31, %f32;
	mov.b32 	%r29, %f33;
	shfl.sync.down.b32	%r30|%p11, %r29, 4, 31, -1;
	mov.b32 	%f34, %r30;
	add.f32 	%f35, %f33, %f34;
	mov.b32 	%r31, %f35;
	shfl.sync.down.b32	%r32|%p12, %r31, 2, 31, -1;
	mov.b32 	%f36, %r32;
	add.f32 	%f37, %f35, %f36;
	mov.b32 	%r33, %f37;
	shfl.sync.down.b32	%r34|%p13, %r33, 1, 31, -1;
	mov.b32 	%f38, %r34;
	add.f32 	%f6, %f37, %f38;
	bar.sync 	0;
	setp.ne.s32 	%p14, %r1, 0;
	@%p14 bra 	$L__BB0_8;
	atom.global.add.f32 	%f39, [%rd1], %f6;
$L__BB0_8:
	setp.gt.u32 	%p15, %r3, 2047;
	membar.gl;
	@%p15 bra 	$L__BB0_10;
	ld.global.f32 	%f40, [%rd2];
	fma.rn.f32 	%f41, %f40, 0f3BBB989D, 0f3F000000;
	cvt.sat.f32.f32 	%f42, %f41;
	mov.f32 	%f43, 0f4B400001;
	mov.f32 	%f44, 0f437C0000;
	fma.rm.f32 	%f45, %f42, %f44, %f43;
	add.f32 	%f46, %f45, 0fCB40007F;
	neg.f32 	%f47, %f46;
	fma.rn.f32 	%f48, %f40, 0f3FB8AA3B, %f47;
	fma.rn.f32 	%f49, %f40, 0f32A57060, %f48;
	mov.b32 	%r35, %f45;
	shl.b32 	%r36, %r35, 23;
	mov.b32 	%f50, %r36;
	ex2.approx.ftz.f32 	%f51, %f49;
	mul.f32 	%f52, %f51, %f50;
	ld.global.f32 	%f53, [%rd1];
	div.rn.f32 	%f54, %f52, %f53;
	cvta.to.global.u64 	%rd8, %rd3;
	add.s64 	%rd10, %rd8, %rd7;
	st.global.f32 	[%rd10], %f54;
$L__BB0_10:
	ret;

}
	// .globl	_Z10softmax_v2PfS_S_
.visible .entry _Z10softmax_v2PfS_S_(
	.param .u64 .ptr .align 1 _Z10softmax_v2PfS_S__param_0,
	.param .u64 .ptr .align 1 _Z10softmax_v2PfS_S__param_1,
	.param .u64 .ptr .align 1 _Z10softmax_v2PfS_S__param_2
)
{
	.reg .pred 	%p<17>;
	.reg .b32 	%r<37>;
	.reg .b32 	%f<59>;
	.reg .b64 	%rd<11>;

	ld.param.u64 	%rd4, [_Z10softmax_v2PfS_S__param_0];
	ld.param.u64 	%rd3, [_Z10softmax_v2PfS_S__param_1];
	ld.param.u64 	%rd5, [_Z10softmax_v2PfS_S__param_2];
	cvta.to.global.u64 	%rd1, %rd5;
	cvta.to.global.u64 	%rd6, %rd4;
	mov.u32 	%r1, %tid.x;
	mov.u32 	%r5, %ctaid.x;
	mov.u32 	%r2, %ntid.x;
	mad.lo.s32 	%r3, %r5, %r2, %r1;
	setp.gt.u32 	%p1, %r3, 2047;
	mul.wide.u32 	%rd7, %r3, 4;
	add.s64 	%rd2, %rd6, %rd7;
	mov.f32 	%f56, 0f00000000;
	@%p1 bra 	$L__BB1_2;
	ld.global.f32 	%f9, [%rd2];
	fma.rn.f32 	%f10, %f9, 0f3BBB989D, 0f3F000000;
	cvt.sat.f32.f32 	%f11, %f10;
	mov.f32 	%f12, 0f4B400001;
	mov.f32 	%f13, 0f437C0000;
	fma.rm.f32 	%f14, %f11, %f13, %f12;
	add.f32 	%f15, %f14, 0fCB40007F;
	neg.f32 	%f16, %f15;
	fma.rn.f32 	%f17, %f9, 0f3FB8AA3B, %f16;
	fma.rn.f32 	%f18, %f9, 0f32A57060, %f17;
	mov.b32 	%r6, %f14;
	shl.b32 	%r7, %r6, 23;
	mov.b32 	%f19, %r7;
	ex2.approx.ftz.f32 	%f20, %f18;
	mul.f32 	%f56, %f20, %f19;
$L__BB1_2:
	and.b32  	%r4, %r1, 31;
	mov.b32 	%r8, %f56;
	shfl.sync.down.b32	%r9|%p2, %r8, 16, 31, -1;
	mov.b32 	%f21, %r9;
	add.f32 	%f22, %f56, %f21;
	mov.b32 	%r10, %f22;
	shfl.sync.down.b32	%r11|%p3, %r10, 8, 31, -1;
	mov.b32 	%f23, %r11;
	add.f32 	%f24, %f22, %f23;
	mov.b32 	%r12, %f24;
	shfl.sync.down.b32	%r13|%p4, %r12, 4, 31, -1;
	mov.b32 	%f25, %r13;
	add.f32 	%f26, %f24, %f25;
	mov.b32 	%r14, %f26;
	shfl.sync.down.b32	%r15|%p5, %r14, 2, 31, -1;
	mov.b32 	%f27, %r15;
	add.f32 	%f28, %f26, %f27;
	mov.b32 	%r16, %f28;
	shfl.sync.down.b32	%r17|%p6, %r16, 1, 31, -1;
	mov.b32 	%f29, %r17;
	add.f32 	%f58, %f28, %f29;
	setp.ne.s32 	%p7, %r4, 0;
	@%p7 bra 	$L__BB1_4;
	shr.u32 	%r18, %r1, 3;
	mov.u32 	%r19, _ZZ16block_reduce_sumfE5sdata;
	add.s32 	%r20, %r19, %r18;
	st.shared.f32 	[%r20], %f58;
$L__BB1_4:
	bar.sync 	0;
	setp.gt.u32 	%p8, %r1, 31;
	@%p8 bra 	$L__BB1_8;
	shr.u32 	%r21, %r2, 5;
	setp.ge.u32 	%p9, %r4, %r21;
	mov.f32 	%f57, 0f00000000;
	@%p9 bra 	$L__BB1_7;
	shl.b32 	%r22, %r4, 2;
	mov.u32 	%r23, _ZZ16block_reduce_sumfE5sdata;
	add.s32 	%r24, %r23, %r22;
	ld.shared.f32 	%f57, [%r24];
$L__BB1_7:
	mov.b32 	%r25, %f57;
	shfl.sync.down.b32	%r26|%p10, %r25, 16, 31, -1;
	mov.b32 	%f31, %r26;
	add.f32 	%f32, %f57, %f31;
	mov.b32 	%r27, %f32;
	shfl.sync.down.b32	%r28|%p11, %r27, 8, 31, -1;
	mov.b32 	%f33, %r28;
	add.f32 	%f34, %f32, %f33;
	mov.b32 	%r29, %f34;
	shfl.sync.down.b32	%r30|%p12, %r29, 4, 31, -1;
	mov.b32 	%f35, %r30;
	add.f32 	%f36, %f34, %f35;
	mov.b32 	%r31, %f36;
	shfl.sync.down.b32	%r32|%p13, %r31, 2, 31, -1;
	mov.b32 	%f37, %r32;
	add.f32 	%f38, %f36, %f37;
	mov.b32 	%r33, %f38;
	shfl.sync.down.b32	%r34|%p14, %r33, 1, 31, -1;
	mov.b32 	%f39, %r34;
	add.f32 	%f58, %f38, %f39;
$L__BB1_8:
	bar.sync 	0;
	setp.ne.s32 	%p15, %r1, 0;
	@%p15 bra 	$L__BB1_10;
	atom.global.add.f32 	%f40, [%rd1], %f58;
$L__BB1_10:
	setp.gt.u32 	%p16, %r3, 2047;
	membar.gl;
	@%p16 bra 	$L__BB1_12;
	ld.global.f32 	%f41, [%rd2];
	fma.rn.f32 	%f42, %f41, 0f3BBB989D, 0f3F000000;
	cvt.sat.f32.f32 	%f43, %f42;
	mov.f32 	%f44, 0f4B400001;
	mov.f32 	%f45, 0f437C0000;
	fma.rm.f32 	%f46, %f43, %f45, %f44;
	add.f32 	%f47, %f46, 0fCB40007F;
	neg.f32 	%f48, %f47;
	fma.rn.f32 	%f49, %f41, 0f3FB8AA3B, %f48;
	fma.rn.f32 	%f50, %f41, 0f32A57060, %f49;
	mov.b32 	%r35, %f46;
	shl.b32 	%r36, %r35, 23;
	mov.b32 	%f51, %r36;
	ex2.approx.ftz.f32 	%f52, %f50;
	mul.f32 	%f53, %f52, %f51;
	ld.global.f32 	%f54, [%rd1];
	div.rn.f32 	%f55, %f53, %f54;
	cvta.to.global.u64 	%rd8, %rd3;
	add.s64 	%rd10, %rd8, %rd7;
	st.global.f32 	[%rd10], %f55;
$L__BB1_12:
	ret;

}
	// .globl	_Z12softmax_safePfS_S_S_
.visible .entry _Z12softmax_safePfS_S_S_(
	.param .u64 .ptr .align 1 _Z12softmax_safePfS_S_S__param_0,
	.param .u64 .ptr .align 1 _Z12softmax_safePfS_S_S__param_1,
	.param .u64 .ptr .align 1 _Z12softmax_safePfS_S_S__param_2,
	.param .u64 .ptr .align 1 _Z12softmax_safePfS_S_S__param_3
)
{
	.reg .pred 	%p<32>;
	.reg .b32 	%r<68>;
	.reg .b32 	%f<79>;
	.reg .b64 	%rd<13>;
	// demoted variable
	.shared .align 4 .b8 _ZZ16block_reduce_maxfE5sdata[128];
	ld.param.u64 	%rd3, [_Z12softmax_safePfS_S_S__param_0];
	ld.param.u64 	%rd4, [_Z12softmax_safePfS_S_S__param_1];
	ld.param.u64 	%rd5, [_Z12softmax_safePfS_S_S__param_2];
	ld.param.u64 	%rd6, [_Z12softmax_safePfS_S_S__param_3];
	cvta.to.global.u64 	%rd1, %rd5;
	cvta.to.global.u64 	%rd2, %rd6;
	mov.u32 	%r1, %tid.x;
	mov.u32 	%r9, %ctaid.x;
	mov.u32 	%r2, %ntid.x;
	mad.lo.s32 	%r3, %r9, %r2, %r1;
	setp.gt.u32 	%p1, %r3, 2047;
	mov.f32 	%f73, 0fFF7FFFFF;
	@%p1 bra 	$L__BB2_2;
	cvta.to.global.u64 	%rd7, %rd3;
	mul.wide.u32 	%rd8, %r3, 4;
	add.s64 	%rd9, %rd7, %rd8;
	ld.global.f32 	%f73, [%rd9];
$L__BB2_2:
	shr.u32 	%r4, %r1, 5;
	and.b32  	%r5, %r1, 31;
	mov.b32 	%r10, %f73;
	shfl.sync.bfly.b32	%r11|%p2, %r10, 16, 31, -1;
	mov.b32 	%f16, %r11;
	max.f32 	%f17, %f73, %f16;
	mov.b32 	%r12, %f17;
	shfl.sync.bfly.b32	%r13|%p3, %r12, 8, 31, -1;
	mov.b32 	%f18, %r13;
	max.f32 	%f19, %f17, %f18;
	mov.b32 	%r14, %f19;
	shfl.sync.bfly.b32	%r15|%p4, %r14, 4, 31, -1;
	mov.b32 	%f20, %r15;
	max.f32 	%f21, %f19, %f20;
	mov.b32 	%r16, %f21;
	shfl.sync.bfly.b32	%r17|%p5, %r16, 2, 31, -1;
	mov.b32 	%f22, %r17;
	max.f32 	%f23, %f21, %f22;
	mov.b32 	%r18, %f23;
	shfl.sync.bfly.b32	%r19|%p6, %r18, 1, 31, -1;
	mov.b32 	%f24, %r19;
	max.f32 	%f75, %f23, %f24;
	setp.ne.s32 	%p7, %r5, 0;
	@%p7 bra 	$L__BB2_4;
	shl.b32 	%r20, %r4, 2;
	mov.u32 	%r21, _ZZ16block_reduce_maxfE5sdata;
	add.s32 	%r22, %r21, %r20;
	st.shared.f32 	[%r22], %f75;
$L__BB2_4:
	bar.sync 	0;
	setp.gt.u32 	%p8, %r1, 31;
	@%p8 bra 	$L__BB2_8;
	shr.u32 	%r23, %r2, 5;
	setp.ge.u32 	%p9, %r5, %r23;
	mov.f32 	%f74, 0fFF7FFFFF;
	@%p9 bra 	$L__BB2_7;
	shl.b32 	%r24, %r5, 2;
	mov.u32 	%r25, _ZZ16block_reduce_maxfE5sdata;
	add.s32 	%r26, %r25, %r24;
	ld.shared.f32 	%f74, [%r26];
$L__BB2_7:
	mov.b32 	%r27, %f74;
	shfl.sync.bfly.b32	%r28|%p10, %r27, 16, 31, -1;
	mov.b32 	%f26, %r28;
	max.f32 	%f27, %f74, %f26;
	mov.b32 	%r29, %f27;
	shfl.sync.bfly.b32	%r30|%p11, %r29, 8, 31, -1;
	mov.b32 	%f28, %r30;
	max.f32 	%f29, %f27, %f28;
	mov.b32 	%r31, %f29;
	shfl.sync.bfly.b32	%r32|%p12, %r31, 4, 31, -1;
	mov.b32 	%f30, %r32;
	max.f32 	%f31, %f29, %f30;
	mov.b32 	%r33, %f31;
	shfl.sync.bfly.b32	%r34|%p13, %r33, 2, 31, -1;
	mov.b32 	%f32, %r34;
	max.f32 	%f33, %f31, %f32;
	mov.b32 	%r35, %f33;
	shfl.sync.bfly.b32	%r36|%p14, %r35, 1, 31, -1;
	mov.b32 	%f34, %r36;
	max.f32 	%f75, %f33, %f34;
$L__BB2_8:
	ld.global.u32 	%r67, [%rd2];
$L__BB2_9:
	mov.b32 	%f35, %r67;
	max.f32 	%f36, %f75, %f35;
	mov.b32 	%r37, %f36;
	atom.relaxed.global.cas.b32 	%r8, [%rd2], %r67, %r37;
	setp.ne.s32 	%p15, %r67, %r8;
	mov.u32 	%r67, %r8;
	@%p15 bra 	$L__BB2_9;
	setp.gt.u32 	%p16, %r3, 2047;
	membar.gl;
	mov.f32 	%f76, 0f00000000;
	@%p16 bra 	$L__BB2_12;
	ld.global.f32 	%f38, [%rd2];
	sub.f32 	%f39, %f73, %f38;
	fma.rn.f32 	%f40, %f39, 0f3BBB989D, 0f3F000000;
	cvt.sat.f32.f32 	%f41, %f40;
	mov.f32 	%f42, 0f4B400001;
	mov.f32 	%f43, 0f437C0000;
	fma.rm.f32 	%f44, %f41, %f43, %f42;
	add.f32 	%f45, %f44, 0fCB40007F;
	neg.f32 	%f46, %f45;
	fma.rn.f32 	%f47, %f39, 0f3FB8AA3B, %f46;
	fma.rn.f32 	%f48, %f39, 0f32A57060, %f47;
	mov.b32 	%r38, %f44;
	shl.b32 	%r39, %r38, 23;
	mov.b32 	%f49, %r39;
	ex2.approx.ftz.f32 	%f50, %f48;
	mul.f32 	%f76, %f50, %f49;
$L__BB2_12:
	setp.ne.s32 	%p17, %r5, 0;
	mov.b32 	%r40, %f76;
	shfl.sync.down.b32	%r41|%p18, %r40, 16, 31, -1;
	mov.b32 	%f51, %r41;
	add.f32 	%f52, %f76, %f51;
	mov.b32 	%r42, %f52;
	shfl.sync.down.b32	%r43|%p19, %r42, 8, 31, -1;
	mov.b32 	%f53, %r43;
	add.f32 	%f54, %f52, %f53;
	mov.b32 	%r44, %f54;
	shfl.sync.down.b32	%r45|%p20, %r44, 4, 31, -1;
	mov.b32 	%f55, %r45;
	add.f32 	%f56, %f54, %f55;
	mov.b32 	%r46, %f56;
	shfl.sync.down.b32	%r47|%p21, %r46, 2, 31, -1;
	mov.b32 	%f57, %r47;
	add.f32 	%f58, %f56, %f57;
	mov.b32 	%r48, %f58;
	shfl.sync.down.b32	%r49|%p22, %r48, 1, 31, -1;
	mov.b32 	%f59, %r49;
	add.f32 	%f78, %f58, %f59;
	@%p17 bra 	$L__BB2_14;
	shl.b32 	%r50, %r4, 2;
	mov.u32 	%r51, _ZZ16block_reduce_sumfE5sdata;
	add.s32 	%r52, %r51, %r50;
	st.shared.f32 	[%r52], %f78;
$L__BB2_14:
	setp.gt.u32 	%p23, %r1, 31;
	bar.sync 	0;
	@%p23 bra 	$L__BB2_18;
	shr.u32 	%r53, %r2, 5;
	setp.ge.u32 	%p24, %r5, %r53;
	mov.f32 	%f77, 0f00000000;
	@%p24 bra 	$L__BB2_17;
	shl.b32 	%r54, %r5, 2;
	mov.u32 	%r55, _ZZ16block_reduce_sumfE5sdata;
	add.s32 	%r56, %r55, %r54;
	ld.shared.f32 	%f77, [%r56];
$L__BB2_17:
	mov.b32 	%r57, %f77;
	shfl.sync.down.b32	%r58|%p25, %r57, 16, 31, -1;
	mov.b32 	%f61, %r58;
	add.f32 	%f62, %f77, %f61;
	mov.b32 	%r59, %f62;
	shfl.sync.down.b32	%r60|%p26, %r59, 8, 31, -1;
	mov.b32 	%f63, %r60;
	add.f32 	%f64, %f62, %f63;
	mov.b32 	%r61, %f64;
	shfl.sync.down.b32	%r62|%p27, %r61, 4, 31, -1;
	mov.b32 	%f65, %r62;
	add.f32 	%f66, %f64, %f65;
	mov.b32 	%r63, %f66;
	shfl.sync.down.b32	%r64|%p28, %r63, 2, 31, -1;
	mov.b32 	%f67, %r64;
	add.f32 	%f68, %f66, %f67;
	mov.b32 	%r65, %f68;
	shfl.sync.down.b32	%r66|%p29, %r65, 1, 31, -1;
	mov.b32 	%f69, %r66;
	add.f32 	%f78, %f68, %f69;
$L__BB2_18:
	bar.sync 	0;
	setp.ne.s32 	%p30, %r1, 0;
	@%p30 bra 	$L__BB2_20;
	atom.global.add.f32 	%f70, [%rd1], %f78;
$L__BB2_20:
	setp.gt.u32 	%p31, %r3, 2047;
	membar.gl;
	@%p31 bra 	$L__BB2_22;
	ld.global.f32 	%f71, [%rd1];
	div.rn.f32 	%f72, %f76, %f71;
	cvta.to.global.u64 	%rd10, %rd4;
	mul.wide.u32 	%rd11, %r3, 4;
	add.s64 	%rd12, %rd10, %rd11;
	st.global.f32 	[%rd12], %f72;
$L__BB2_22:
	ret;

}
	// .globl	_Z17softmax_v2_float4PfS_S_
.visible .entry _Z17softmax_v2_float4PfS_S_(
	.param .u64 .ptr .align 1 _Z17softmax_v2_float4PfS_S__param_0,
	.param .u64 .ptr .align 1 _Z17softmax_v2_float4PfS_S__param_1,
	.param .u64 .ptr .align 1 _Z17softmax_v2_float4PfS_S__param_2
)
{
	.reg .pred 	%p<17>;
	.reg .b32 	%r<42>;
	.reg .b32 	%f<91>;
	.reg .b64 	%rd<11>;

	ld.param.u64 	%rd4, [_Z17softmax_v2_float4PfS_S__param_0];
	ld.param.u64 	%rd3, [_Z17softmax_v2_float4PfS_S__param_1];
	ld.param.u64 	%rd5, [_Z17softmax_v2_float4PfS_S__param_2];
	cvta.to.global.u64 	%rd1, %rd5;
	cvta.to.global.u64 	%rd2, %rd4;
	mov.u32 	%r1, %tid.x;
	mov.u32 	%r5, %ctaid.x;
	mov.u32 	%r2, %ntid.x;
	mad.lo.s32 	%r6, %r5, %r2, %r1;
	shl.b32 	%r3, %r6, 2;
	setp.gt.u32 	%p1, %r3, 2047;
	mov.f32 	%f85, 0f00000000;
	mov.f32 	%f86, %f85;
	mov.f32 	%f87, %f85;
	mov.f32 	%f88, %f85;
	@%p1 bra 	$L__BB3_2;
	mul.wide.s32 	%rd6, %r3, 4;
	add.s64 	%rd7, %rd2, %rd6;
	ld.global.v4.f32 	{%f15, %f16, %f17, %f18}, [%rd7];
	fma.rn.f32 	%f19, %f15, 0f3BBB989D, 0f3F000000;
	cvt.sat.f32.f32 	%f20, %f19;
	mov.f32 	%f21, 0f4B400001;
	mov.f32 	%f22, 0f437C0000;
	fma.rm.f32 	%f23, %f20, %f22, %f21;
	add.f32 	%f24, %f23, 0fCB40007F;
	neg.f32 	%f25, %f24;
	fma.rn.f32 	%f26, %f15, 0f3FB8AA3B, %f25;
	fma.rn.f32 	%f27, %f15, 0f32A57060, %f26;
	mov.b32 	%r7, %f23;
	shl.b32 	%r8, %r7, 23;
	mov.b32 	%f28, %r8;
	ex2.approx.ftz.f32 	%f29, %f27;
	mul.f32 	%f86, %f29, %f28;
	fma.rn.f32 	%f30, %f16, 0f3BBB989D, 0f3F000000;
	cvt.sat.f32.f32 	%f31, %f30;
	fma.rm.f32 	%f32, %f31, %f22, %f21;
	add.f32 	%f33, %f32, 0fCB40007F;
	neg.f32 	%f34, %f33;
	fma.rn.f32 	%f35, %f16, 0f3FB8AA3B, %f34;
	fma.rn.f32 	%f36, %f16, 0f32A57060, %f35;
	mov.b32 	%r9, %f32;
	shl.b32 	%r10, %r9, 23;
	mov.b32 	%f37, %r10;
	ex2.approx.ftz.f32 	%f38, %f36;
	mul.f32 	%f87, %f38, %f37;
	fma.rn.f32 	%f39, %f17, 0f3BBB989D, 0f3F000000;
	cvt.sat.f32.f32 	%f40, %f39;
	fma.rm.f32 	%f41, %f40, %f22, %f21;
	add.f32 	%f42, %f41, 0fCB40007F;
	neg.f32 	%f43, %f42;
	fma.rn.f32 	%f44, %f17, 0f3FB8AA3B, %f43;
	fma.rn.f32 	%f45, %f17, 0f32A57060, %f44;
	mov.b32 	%r11, %f41;
	shl.b32 	%r12, %r11, 23;
	mov.b32 	%f46, %r12;
	ex2.approx.ftz.f32 	%f47, %f45;
	mul.f32 	%f85, %f47, %f46;
	fma.rn.f32 	%f48, %f18, 0f3BBB989D, 0f3F000000;
	cvt.sat.f32.f32 	%f49, %f48;
	fma.rm.f32 	%f50, %f49, %f22, %f21;
	add.f32 	%f51, %f50, 0fCB40007F;
	neg.f32 	%f52, %f51;
	fma.rn.f32 	%f53, %f18, 0f3FB8AA3B, %f52;
	fma.rn.f32 	%f54, %f18, 0f32A57060, %f53;
	mov.b32 	%r13, %f50;
	shl.b32 	%r14, %r13, 23;
	mov.b32 	%f55, %r14;
	ex2.approx.ftz.f32 	%f56, %f54;
	mul.f32 	%f88, %f56, %f55;
$L__BB3_2:
	add.f32 	%f57, %f86, %f87;
	add.f32 	%f58, %f85, %f57;
	add.f32 	%f59, %f88, %f58;
	and.b32  	%r4, %r1, 31;
	mov.b32 	%r15, %f59;
	shfl.sync.down.b32	%r16|%p2, %r15, 16, 31, -1;
	mov.b32 	%f60, %r16;
	add.f32 	%f61, %f59, %f60;
	mov.b32 	%r17, %f61;
	shfl.sync.down.b32	%r18|%p3, %r17, 8, 31, -1;
	mov.b32 	%f62, %r18;
	add.f32 	%f63, %f61, %f62;
	mov.b32 	%r19, %f63;
	shfl.sync.down.b32	%r20|%p4, %r19, 4, 31, -1;
	mov.b32 	%f64, %r20;
	add.f32 	%f65, %f63, %f64;
	mov.b32 	%r21, %f65;
	shfl.sync.down.b32	%r22|%p5, %r21, 2, 31, -1;
	mov.b32 	%f66, %r22;
	add.f32 	%f67, %f65, %f66;
	mov.b32 	%r23, %f67;
	shfl.sync.down.b32	%r24|%p6, %r23, 1, 31, -1;
	mov.b32 	%f68, %r24;
	add.f32 	%f90, %f67, %f68;
	setp.ne.s32 	%p7, %r4, 0;
	@%p7 bra 	$L__BB3_4;
	shr.u32 	%r25, %r1, 3;
	mov.u32 	%r26, _ZZ16block_reduce_sumfE5sdata;
	add.s32 	%r27, %r26, %r25;
	st.shared.f32 	[%r27], %f90;
$L__BB3_4:
	bar.sync 	0;
	setp.gt.u32 	%p8, %r1, 31;
	@%p8 bra 	$L__BB3_8;
	shr.u32 	%r28, %r2, 5;
	setp.ge.u32 	%p9, %r4, %r28;
	mov.f32 	%f89, 0f00000000;
	@%p9 bra 	$L__BB3_7;
	shl.b32 	%r29, %r4, 2;
	mov.u32 	%r30, _ZZ16block_reduce_sumfE5sdata;
	add.s32 	%r31, %r30, %r29;
	ld.shared.f32 	%f89, [%r31];
$L__BB3_7:
	mov.b32 	%r32, %f89;
	shfl.sync.down.b32	%r33|%p10, %r32, 16, 31, -1;
	mov.b32 	%f70, %r33;
	add.f32 	%f71, %f89, %f70;
	mov.b32 	%r34, %f71;
	shfl.sync.down.b32	%r35|%p11, %r34, 8, 31, -1;
	mov.b32 	%f72, %r35;
	add.f32 	%f73, %f71, %f72;
	mov.b32 	%r36, %f73;
	shfl.sync.down.b32	%r37|%p12, %r36, 4, 31, -1;
	mov.b32 	%f74, %r37;
	add.f32 	%f75, %f73, %f74;
	mov.b32 	%r38, %f75;
	shfl.sync.down.b32	%r39|%p13, %r38, 2, 31, -1;
	mov.b32 	%f76, %r39;
	add.f32 	%f77, %f75, %f76;
	mov.b32 	%r40, %f77;
	shfl.sync.down.b32	%r41|%p14, %r40, 1, 31, -1;
	mov.b32 	%f78, %r41;
	add.f32 	%f90, %f77, %f78;
$L__BB3_8:
	bar.sync 	0;
	setp.ne.s32 	%p15, %r1, 0;
	@%p15 bra 	$L__BB3_10;
	atom.global.add.f32 	%f79, [%rd1], %f90;
$L__BB3_10:
	setp.gt.u32 	%p16, %r3, 2047;
	membar.gl;
	@%p16 bra 	$L__BB3_12;
	ld.global.f32 	%f80, [%rd1];
	div.rn.f32 	%f81, %f86, %f80;
	div.rn.f32 	%f82, %f87, %f80;
	div.rn.f32 	%f83, %f85, %f80;
	div.rn.f32 	%f84, %f88, %f80;
	cvta.to.global.u64 	%rd8, %rd3;
	mul.wide.u32 	%rd9, %r3, 4;
	add.s64 	%rd10, %rd8, %rd9;
	st.global.v4.f32 	[%rd10], {%f81, %f82, %f83, %f84};
$L__BB3_12:
	ret;

}


// ===== COMPILED SASS (sm_100) =====

	.target	sm_100

	.elftype	@"ET_EXEC"


//--------------------- .note.nv.tkinfo           --------------------------
	.section	.note.nv.tkinfo,"",@"SHT_NOTE"
	.sectionflags	@"SHF_NOTE_NV_TKINFO"
	.tkinfo
        /*0018*/ 	.word	0x00000002
        /*0030*/ 	.string	""
        /*0030*/ 	.string	"ptxas"
        /*0030*/ 	.string	"Cuda compilation tools, release 13.0, V13.0.88"
        /*0030*/ 	.string	"Build cuda_13.0.r13.0/compiler.36424714_0"
        /*0030*/ 	.string	"-arch sm_100 -m 64 "



//--------------------- .note.nv.cuinfo           --------------------------
	.section	.note.nv.cuinfo,"",@"SHT_NOTE"
	.sectionflags	@"SHF_NOTE_NV_CUINFO"
        /*0018*/ 	.short	0x0002
        /*001a*/ 	.short	0x0064
        /*001c*/ 	.short	0x0082
	.zero		2


//--------------------- .nv.info                  --------------------------
	.section	.nv.info,"",@"SHT_CUDA_INFO"
	.align	4


	//----- nvinfo : EIATTR_REGCOUNT
	.align		4
        /*0000*/ 	.byte	0x04, 0x2f
        /*0002*/ 	.short	(.L_1 - .L_0)
	.align		4
.L_0:
        /*0004*/ 	.word	index@(_Z7softmaxPfS_S_)
        /*0008*/ 	.word	0x00000011


	//----- nvinfo : EIATTR_FRAME_SIZE
	.align		4
.L_1:
        /*000c*/ 	.byte	0x04, 0x11
        /*000e*/ 	.short	(.L_3 - .L_2)
	.align		4
.L_2:
        /*0010*/ 	.word	index@($__internal_3_$__cuda_sm3x_div_rn_noftz_f32_slowpath)
        /*0014*/ 	.word	0x00000000


	//----- nvinfo : EIATTR_FRAME_SIZE
	.align		4
.L_3:
        /*0018*/ 	.byte	0x04, 0x11
        /*001a*/ 	.short	(.L_5 - .L_4)
	.align		4
.L_4:
        /*001c*/ 	.word	index@(_Z7softmaxPfS_S_)
        /*0020*/ 	.word	0x00000000


	//----- nvinfo : EIATTR_REGCOUNT
	.align		4
.L_5:
        /*0024*/ 	.byte	0x04, 0x2f
        /*0026*/ 	.short	(.L_7 - .L_6)
	.align		4
.L_6:
        /*0028*/ 	.word	index@(_Z10softmax_v2PfS_S_)
        /*002c*/ 	.word	0x00000011


	//----- nvinfo : EIATTR_FRAME_SIZE
	.align		4
.L_7:
        /*0030*/ 	.byte	0x04, 0x11
        /*0032*/ 	.short	(.L_9 - .L_8)
	.align		4
.L_8:
        /*0034*/ 	.word	index@($__internal_2_$__cuda_sm3x_div_rn_noftz_f32_slowpath)
        /*0038*/ 	.word	0x00000000


	//----- nvinfo : EIATTR_FRAME_SIZE
	.align		4
.L_9:
        /*003c*/ 	.byte	0x04, 0x11
        /*003e*/ 	.short	(.L_11 - .L_10)
	.align		4
.L_10:
        /*0040*/ 	.word	index@(_Z10softmax_v2PfS_S_)
        /*0044*/ 	.word	0x00000000


	//----- nvinfo : EIATTR_REGCOUNT
	.align		4
.L_11:
        /*0048*/ 	.byte	0x04, 0x2f
        /*004a*/ 	.short	(.L_13 - .L_12)
	.align		4
.L_12:
        /*004c*/ 	.word	index@(_Z12softmax_safePfS_S_S_)
        /*0050*/ 	.word	0x00000013


	//----- nvinfo : EIATTR_FRAME_SIZE
	.align		4
.L_13:
        /*0054*/ 	.byte	0x04, 0x11
        /*0056*/ 	.short	(.L_15 - .L_14)
	.align		4
.L_14:
        /*0058*/ 	.word	index@($__internal_1_$__cuda_sm3x_div_rn_noftz_f32_slowpath)
        /*005c*/ 	.word	0x00000000


	//----- nvinfo : EIATTR_FRAME_SIZE
	.align		4
.L_15:
        /*0060*/ 	.byte	0x04, 0x11
        /*0062*/ 	.short	(.L_17 - .L_16)
	.align		4
.L_16:
        /*0064*/ 	.word	index@(_Z12softmax_safePfS_S_S_)
        /*0068*/ 	.word	0x00000000


	//----- nvinfo : EIATTR_REGCOUNT
	.align		4
.L_17:
        /*006c*/ 	.byte	0x04, 0x2f
        /*006e*/ 	.short	(.L_19 - .L_18)
	.align		4
.L_18:
        /*0070*/ 	.word	index@(_Z17softmax_v2_float4PfS_S_)
        /*0074*/ 	.word	0x00000015


	//----- nvinfo : EIATTR_FRAME_SIZE
	.align		4
.L_19:
        /*0078*/ 	.byte	0x04, 0x11
        /*007a*/ 	.short	(.L_21 - .L_20)
	.align		4
.L_20:
        /*007c*/ 	.word	index@($__internal_0_$__cuda_sm3x_div_rn_noftz_f32_slowpath)
        /*0080*/ 	.word	0x00000000


	//----- nvinfo : EIATTR_FRAME_SIZE
	.align		4
.L_21:
        /*0084*/ 	.byte	0x04, 0x11
        /*0086*/ 	.short	(.L_23 - .L_22)
	.align		4
.L_22:
        /*0088*/ 	.word	index@(_Z17softmax_v2_float4PfS_S_)
        /*008c*/ 	.word	0x00000000


	//----- nvinfo : EIATTR_MIN_STACK_SIZE
	.align		4
.L_23:
        /*0090*/ 	.byte	0x04, 0x12
        /*0092*/ 	.short	(.L_25 - .L_24)
	.align		4
.L_24:
        /*0094*/ 	.word	index@(_Z17softmax_v2_float4PfS_S_)
        /*0098*/ 	.word	0x00000000


	//----- nvinfo : EIATTR_MIN_STACK_SIZE
	.align		4
.L_25:
        /*009c*/ 	.byte	0x04, 0x12
        /*009e*/ 	.short	(.L_27 - .L_26)
	.align		4
.L_26:
        /*00a0*/ 	.word	index@(_Z12softmax_safePfS_S_S_)
        /*00a4*/ 	.word	0x00000000


	//----- nvinfo : EIATTR_MIN_STACK_SIZE
	.align		4
.L_27:
        /*00a8*/ 	.byte	0x04, 0x12
        /*00aa*/ 	.short	(.L_29 - .L_28)
	.align		4
.L_28:
        /*00ac*/ 	.word	index@(_Z10softmax_v2PfS_S_)
        /*00b0*/ 	.word	0x00000000


	//----- nvinfo : EIATTR_MIN_STACK_SIZE
	.align		4
.L_29:
        /*00b4*/ 	.byte	0x04, 0x12
        /*00b6*/ 	.short	(.L_31 - .L_30)
	.align		4
.L_30:
        /*00b8*/ 	.word	index@(_Z7softmaxPfS_S_)
        /*00bc*/ 	.word	0x00000000
.L_31:


//--------------------- .nv.compat                --------------------------
	.section	.nv.compat,"",@"SHT_CUDA_COMPAT_INFO"
	.align	4
        /*0000*/ 	.byte	0x02, 0x09, 0x00, 0x00, 0x02, 0x02, 0x01, 0x00, 0x02, 0x05, 0x05, 0x00, 0x03, 0x07, 0x01, 0x01
        /*0010*/ 	.byte	0x02, 0x03, 0x00, 0x00, 0x02, 0x06, 0x01, 0x00, 0x04, 0x0b, 0x08, 0x00, 0x01, 0x00, 0x00, 0x00
        /*0020*/ 	.byte	0x00, 0x00, 0x00, 0x00


//--------------------- .nv.info._Z17softmax_v2_float4PfS_S_ --------------------------
	.section	.nv.info._Z17softmax_v2_float4PfS_S_,"",@"SHT_CUDA_INFO"
	.sectionflags	@""
	.align	4


	//----- nvinfo : EIATTR_CUDA_API_VERSION
	.align		4
        /*0000*/ 	.byte	0x04, 0x37
        /*0002*/ 	.short	(.L_33 - .L_32)
.L_32:
        /*0004*/ 	.word	0x00000082


	//----- nvinfo : EIATTR_KPARAM_INFO
	.align		4
.L_33:
        /*0008*/ 	.byte	0x04, 0x17
        /*000a*/ 	.short	(.L_35 - .L_34)
.L_34:
        /*000c*/ 	.word	0x00000000
        /*0010*/ 	.short	0x0002
        /*0012*/ 	.short	0x0010
        /*0014*/ 	.byte	0x00, 0xf5, 0x21, 0x00


	//----- nvinfo : EIATTR_KPARAM_INFO
	.align		4
.L_35:
        /*0018*/ 	.byte	0x04, 0x17
        /*001a*/ 	.short	(.L_37 - .L_36)
.L_36:
        /*001c*/ 	.word	0x00000000
        /*0020*/ 	.short	0x0001
        /*0022*/ 	.short	0x0008
        /*0024*/ 	.byte	0x00, 0xf5, 0x21, 0x00


	//----- nvinfo : EIATTR_KPARAM_INFO
	.align		4
.L_37:
        /*0028*/ 	.byte	0x04, 0x17
        /*002a*/ 	.short	(.L_39 - .L_38)
.L_38:
        /*002c*/ 	.word	0x00000000
        /*0030*/ 	.short	0x0000
        /*0032*/ 	.short	0x0000
        /*0034*/ 	.byte	0x00, 0xf5, 0x21, 0x00


	//----- nvinfo : EIATTR_SPARSE_MMA_MASK
	.align		4
.L_39:
        /*0038*/ 	.byte	0x03, 0x50
        /*003a*/ 	.short	0x0000


	//----- nvinfo : EIATTR_MAXREG_COUNT
	.align		4
        /*003c*/ 	.byte	0x03, 0x1b
        /*003e*/ 	.short	0x00ff


	//----- nvinfo : EIATTR_NUM_BARRIERS
	.align		4
        /*0040*/ 	.byte	0x02, 0x4c
        /*0042*/ 	.byte	0x01
	.zero		1


	//----- nvinfo : EIATTR_MERCURY_ISA_VERSION
	.align		4
        /*0044*/ 	.byte	0x03, 0x5f
        /*0046*/ 	.short	0x0101


	//----- nvinfo : EIATTR_COOP_GROUP_MASK_REGIDS
	.align		4
        /*0048*/ 	.byte	0x04, 0x29
        /*004a*/ 	.short	(.L_41 - .L_40)


	//   ....[0]....
.L_40:
        /*004c*/ 	.word	0xffffffff


	//   ....[1]....
        /*0050*/ 	.word	0xffffffff


	//   ....[2]....
        /*0054*/ 	.word	0xffffffff


	//   ....[3]....
        /*0058*/ 	.word	0xffffffff


	//   ....[4]....
        /*005c*/ 	.word	0xffffffff


	//   ....[5]....
        /*0060*/ 	.word	0xffffffff


	//   ....[6]....
        /*0064*/ 	.word	0xffffffff


	//   ....[7]....
        /*0068*/ 	.word	0xffffffff


	//   ....[8]....
        /*006c*/ 	.word	0xffffffff


	//   ....[9]....
        /*0070*/ 	.word	0xffffffff


	//   ....[10]....
        /*0074*/ 	.word	0x0500000c


	//   ....[11]....
        /*0078*/ 	.word	0x0500000c


	//   ....[12]....
        /*007c*/ 	.word	0x0500000c


	//   ....[13]....
        /*0080*/ 	.word	0x0500000c


	//   ....[14]....
        /*0084*/ 	.word	0x0500000c


	//----- nvinfo : EIATTR_COOP_GROUP_INSTR_OFFSETS
	.align		4
.L_41:
        /*0088*/ 	.byte	0x04, 0x28
        /*008a*/ 	.short	(.L_43 - .L_42)


	//   ....[0]....
.L_42:
        /*008c*/ 	.word	0x00000360


	//   ....[1]....
        /*0090*/ 	.word	0x00000380


	//   ....[2]....
        /*0094*/ 	.word	0x000003a0


	//   ....[3]....
        /*0098*/ 	.word	0x000003d0


	//   ....[4]....
        /*009c*/ 	.word	0x00000410


	//   ....[5]....
        /*00a0*/ 	.word	0x00000530


	//   ....[6]....
        /*00a4*/ 	.word	0x00000550


	//   ....[7]....
        /*00a8*/ 	.word	0x00000570


	//   ....[8]....
        /*00ac*/ 	.word	0x00000590


	//   ....[9]....
        /*00b0*/ 	.word	0x000005b0


	//   ....[10]....
        /*00b4*/ 	.word	0x00000ac0


	//   ....[11]....
        /*00b8*/ 	.word	0x00000b30


	//   ....[12]....
        /*00bc*/ 	.word	0x00000ba0


	//   ....[13]....
        /*00c0*/ 	.word	0x00000c10


	//   ....[14]....
        /*00c4*/ 	.word	0x00000c80


	//----- nvinfo : EIATTR_VRC_CTA_INIT_COUNT
	.align		4
.L_43:
        /*00c8*/ 	.byte	0x02, 0x4a
	.zero		1
	.zero		1


	//----- nvinfo : EIATTR_EXIT_INSTR_OFFSETS
	.align		4
        /*00cc*/ 	.byte	0x04, 0x1c
        /*00ce*/ 	.short	(.L_45 - .L_44)


	//   ....[0]....
.L_44:
        /*00d0*/ 	.word	0x00000690


	//   ....[1]....
        /*00d4*/ 	.word	0x00000a70


	//----- nvinfo : EIATTR_CRS_STACK_SIZE
	.align		4
.L_45:
        /*00d8*/ 	.byte	0x04, 0x1e
        /*00da*/ 	.short	(.L_47 - .L_46)
.L_46:
        /*00dc*/ 	.word	0x00000000


	//----- nvinfo : EIATTR_CBANK_PARAM_SIZE
	.align		4
.L_47:
        /*00e0*/ 	.byte	0x03, 0x19
        /*00e2*/ 	.short	0x0018


	//----- nvinfo : EIATTR_PARAM_CBANK
	.align		4
        /*00e4*/ 	.byte	0x04, 0x0a
        /*00e6*/ 	.short	(.L_49 - .L_48)
	.align		4
.L_48:
        /*00e8*/ 	.word	index@(.nv.constant0._Z17softmax_v2_float4PfS_S_)
        /*00ec*/ 	.short	0x0380
        /*00ee*/ 	.short	0x0018


	//----- nvinfo : EIATTR_SW_WAR
	.align		4
.L_49:
        /*00f0*/ 	.byte	0x04, 0x36
        /*00f2*/ 	.short	(.L_51 - .L_50)
.L_50:
        /*00f4*/ 	.word	0x00000008
.L_51:


//--------------------- .nv.info._Z12softmax_safePfS_S_S_ --------------------------
	.section	.nv.info._Z12softmax_safePfS_S_S_,"",@"SHT_CUDA_INFO"
	.sectionflags	@""
	.align	4


	//----- nvinfo : EIATTR_CUDA_API_VERSION
	.align		4
        /*0000*/ 	.byte	0x04, 0x37
        /*0002*/ 	.short	(.L_53 - .L_52)
.L_52:
        /*0004*/ 	.word	0x00000082


	//----- nvinfo : EIATTR_KPARAM_INFO
	.align		4
.L_53:
        /*0008*/ 	.byte	0x04, 0x17
        /*000a*/ 	.short	(.L_55 - .L_54)
.L_54:
        /*000c*/ 	.word	0x00000000
        /*0010*/ 	.short	0x0003
        /*0012*/ 	.short	0x0018
        /*0014*/ 	.byte	0x00, 0xf5, 0x21, 0x00


	//----- nvinfo : EIATTR_KPARAM_INFO
	.align		4
.L_55:
        /*0018*/ 	.byte	0x04, 0x17
        /*001a*/ 	.short	(.L_57 - .L_56)
.L_56:
        /*001c*/ 	.word	0x00000000
        /*0020*/ 	.short	0x0002
        /*0022*/ 	.short	0x0010
        /*0024*/ 	.byte	0x00, 0xf5, 0x21, 0x00


	//----- nvinfo : EIATTR_KPARAM_INFO
	.align		4
.L_57:
        /*0028*/ 	.byte	0x04, 0x17
        /*002a*/ 	.short	(.L_59 - .L_58)
.L_58:
        /*002c*/ 	.word	0x00000000
        /*0030*/ 	.short	0x0001
        /*0032*/ 	.short	0x0008
        /*0034*/ 	.byte	0x00, 0xf5, 0x21, 0x00


	//----- nvinfo : EIATTR_KPARAM_INFO
	.align		4
.L_59:
        /*0038*/ 	.byte	0x04, 0x17
        /*003a*/ 	.short	(.L_61 - .L_60)
.L_60:
        /*003c*/ 	.word	0x00000000
        /*0040*/ 	.short	0x0000
        /*0042*/ 	.short	0x0000
        /*0044*/ 	.byte	0x00, 0xf5, 0x21, 0x00


	//----- nvinfo : EIATTR_SPARSE_MMA_MASK
	.align		4
.L_61:
        /*0048*/ 	.byte	0x03, 0x50
        /*004a*/ 	.short	0x0000


	//----- nvinfo : EIATTR_MAXREG_COUNT
	.align		4
        /*004c*/ 	.byte	0x03, 0x1b
        /*004e*/ 	.short	0x00ff


	//----- nvinfo : EIATTR_NUM_BARRIERS
	.align		4
        /*0050*/ 	.byte	0x02, 0x4c
        /*0052*/ 	.byte	0x01
	.zero		1


	//----- nvinfo : EIATTR_MERCURY_ISA_VERSION
	.align		4
        /*0054*/ 	.byte	0x03, 0x5f
        /*0056*/ 	.short	0x0101


	//----- nvinfo : EIATTR_COOP_GROUP_MASK_REGIDS
	.align		4
        /*0058*/ 	.byte	0x04, 0x29
        /*005a*/ 	.short	(.L_63 - .L_62)


	//   ....[0]....
.L_62:
        /*005c*/ 	.word	0xffffffff


	//   ....[1]....
        /*0060*/ 	.word	0xffffffff


	//   ....[2]....
        /*0064*/ 	.word	0xffffffff


	//   ....[3]....
        /*0068*/ 	.word	0xffffffff


	//   ....[4]....
        /*006c*/ 	.word	0xffffffff


	//   ....[5]....
        /*0070*/ 	.word	0xffffffff


	//   ....[6]....
        /*0074*/ 	.word	0xffffffff


	//   ....[7]....
        /*0078*/ 	.word	0xffffffff


	//   ....[8]....
        /*007c*/ 	.word	0xffffffff


	//   ....[9]....
        /*0080*/ 	.word	0xffffffff


	//   ....[10]....
        /*0084*/ 	.word	0xffffffff


	//   ....[11]....
        /*0088*/ 	.word	0xffffffff


	//   ....[12]....
        /*008c*/ 	.word	0xffffffff


	//   ....[13]....
        /*0090*/ 	.word	0xffffffff


	//   ....[14]....
        /*0094*/ 	.word	0xffffffff


	//   ....[15]....
        /*0098*/ 	.word	0xffffffff


	//   ....[16]....
        /*009c*/ 	.word	0xffffffff


	//   ....[17]....
        /*00a0*/ 	.word	0xffffffff


	//   ....[18]....
        /*00a4*/ 	.word	0xffffffff


	//   ....[19]....
        /*00a8*/ 	.word	0xffffffff


	//   ....[20]....
        /*00ac*/ 	.word	0x0500000d


	//   ....[21]....
        /*00b0*/ 	.word	0x0500000d


	//   ....[22]....
        /*00b4*/ 	.word	0x0500000d


	//   ....[23]....
        /*00b8*/ 	.word	0x0500000d


	//   ....[24]....
        /*00bc*/ 	.word	0x0500000d


	//   ....[25]....
        /*00c0*/ 	.word	0x0500000d


	//   ....[26]....
        /*00c4*/ 	.word	0x0500000d


	//   ....[27]....
        /*00c8*/ 	.word	0x0500000d


	//   ....[28]....
        /*00cc*/ 	.word	0x0500000d


	//   ....[29]....
        /*00d0*/ 	.word	0x0500000d


	//   ....[30]....
        /*00d4*/ 	.word	0x0500000d


	//   ....[31]....
        /*00d8*/ 	.word	0x0500000d


	//   ....[32]....
        /*00dc*/ 	.word	0x0500000d


	//   ....[33]....
        /*00e0*/ 	.word	0x0500000d


	//   ....[34]....
        /*00e4*/ 	.word	0x0500000d


	//----- nvinfo : EIATTR_COOP_GROUP_INSTR_OFFSETS
	.align		4
.L_63:
        /*00e8*/ 	.byte	0x04, 0x28
        /*00ea*/ 	.short	(.L_65 - .L_64)


	//   ....[0]....
.L_64:
        /*00ec*/ 	.word	0x000000d0


	//   ....[1]....
        /*00f0*/ 	.word	0x000000f0


	//   ....[2]....
        /*00f4*/ 	.word	0x00000120


	//   ....[3]....
        /*00f8*/ 	.word	0x00000160


	//   ....[4]....
        /*00fc*/ 	.word	0x000001a0


	//   ....[5]....
        /*0100*/ 	.word	0x000002a0


	//   ....[6]....
        /*0104*/ 	.word	0x000002c0


	//   ....[7]....
        /*0108*/ 	.word	0x000002e0


	//   ....[8]....
        /*010c*/ 	.word	0x00000300


	//   ....[9]....
        /*0110*/ 	.word	0x00000320


	//   ....[10]....
        /*0114*/ 	.word	0x00000530


	//   ....[11]....
        /*0118*/ 	.word	0x00000550


	//   ....[12]....
        /*011c*/ 	.word	0x00000570


	//   ....[13]....
        /*0120*/ 	.word	0x00000590


	//   ....[14]....
        /*0124*/ 	.word	0x000005b0


	//   ....[15]....
        /*0128*/ 	.word	0x00000710


	//   ....[16]....
        /*012c*/ 	.word	0x00000730


	//   ....[17]....
        /*0130*/ 	.word	0x00000750


	//   ....[18]....
        /*0134*/ 	.word	0x00000770


	//   ....[19]....
        /*0138*/ 	.word	0x00000790


	//   ....[20]....
        /*013c*/ 	.word	0x00000a00


	//   ....[21]....
        /*0140*/ 	.word	0x00000a70


	//   ....[22]....
        /*0144*/ 	.word	0x00000ae0


	//   ....[23]....
        /*0148*/ 	.word	0x00000b50


	//   ....[24]....
        /*014c*/ 	.word	0x00000bc0


	//   ....[25]....
        /*0150*/ 	.word	0x00000c50


	//   ....[26]....
        /*0154*/ 	.word	0x00000cf0


	//   ....[27]....
        /*0158*/ 	.word	0x00000d60


	//   ....[28]....
        /*015c*/ 	.word	0x00000dd0


	//   ....[29]....
        /*0160*/ 	.word	0x00000e40


	//   ....[30]....
        /*0164*/ 	.word	0x00000ec0


	//   ....[31]....
        /*0168*/ 	.word	0x00000f30


	//   ....[32]....
        /*016c*/ 	.word	0x00000fa0


	//   ....[33]....
        /*0170*/ 	.word	0x00001010


	//   ....[34]....
        /*0174*/ 	.word	0x00001080


	//----- nvinfo : EIATTR_VRC_CTA_INIT_COUNT
	.align		4
.L_65:
        /*0178*/ 	.byte	0x02, 0x4a
	.zero		1
	.zero		1


	//----- nvinfo : EIATTR_EXIT_INSTR_OFFSETS
	.align		4
        /*017c*/ 	.byte	0x04, 0x1c
        /*017e*/ 	.short	(.L_67 - .L_66)


	//   ....[0]....
.L_66:
        /*0180*/ 	.word	0x00000870


	//   ....[1]....
        /*0184*/ 	.word	0x000009b0


	//----- nvinfo : EIATTR_CRS_STACK_SIZE
	.align		4
.L_67:
        /*0188*/ 	.byte	0x04, 0x1e
        /*018a*/ 	.short	(.L_69 - .L_68)
.L_68:
        /*018c*/ 	.word	0x00000000


	//----- nvinfo : EIATTR_CBANK_PARAM_SIZE
	.align		4
.L_69:
        /*0190*/ 	.byte	0x03, 0x19
        /*0192*/ 	.short	0x0020


	//----- nvinfo : EIATTR_PARAM_CBANK
	.align		4
        /*0194*/ 	.byte	0x04, 0x0a
        /*0196*/ 	.short	(.L_71 - .L_70)
	.align		4
.L_70:
        /*0198*/ 	.word	index@(.nv.constant0._Z12softmax_safePfS_S_S_)
        /*019c*/ 	.short	0x0380
        /*019e*/ 	.short	0x0020


	//----- nvinfo : EIATTR_SW_WAR
	.align		4
.L_71:
        /*01a0*/ 	.byte	0x04, 0x36
        /*01a2*/ 	.short	(.L_73 - .L_72)
.L_72:
        /*01a4*/ 	.word	0x00000008
.L_73:


//--------------------- .nv.info._Z10softmax_v2PfS_S_ --------------------------
	.section	.nv.info._Z10softmax_v2PfS_S_,"",@"SHT_CUDA_INFO"
	.sectionflags	@""
	.align	4


	//----- nvinfo : EIATTR_CUDA_API_VERSION
	.align		4
        /*0000*/ 	.byte	0x04, 0x37
        /*0002*/ 	.short	(.L_75 - .L_74)
.L_74:
        /*0004*/ 	.word	0x00000082


	//----- nvinfo : EIATTR_KPARAM_INFO
	.align		4
.L_75:
        /*0008*/ 	.byte	0x04, 0x17
        /*000a*/ 	.short	(.L_77 - .L_76)
.L_76:
        /*000c*/ 	.word	0x00000000
        /*0010*/ 	.short	0x0002
        /*0012*/ 	.short	0x0010
        /*0014*/ 	.byte	0x00, 0xf5, 0x21, 0x00


	//----- nvinfo : EIATTR_KPARAM_INFO
	.align		4
.L_77:
        /*0018*/ 	.byte	0x04, 0x17
        /*001a*/ 	.short	(.L_79 - .L_78)
.L_78:
        /*001c*/ 	.word	0x00000000
        /*0020*/ 	.short	0x0001
        /*0022*/ 	.short	0x0008
        /*0024*/ 	.byte	0x00, 0xf5, 0x21, 0x00


	//----- nvinfo : EIATTR_KPARAM_INFO
	.align		4
.L_79:
        /*0028*/ 	.byte	0x04, 0x17
        /*002a*/ 	.short	(.L_81 - .L_80)
.L_80:
        /*002c*/ 	.word	0x00000000
        /*0030*/ 	.short	0x0000
        /*0032*/ 	.short	0x0000
        /*0034*/ 	.byte	0x00, 0xf5, 0x21, 0x00


	//----- nvinfo : EIATTR_SPARSE_MMA_MASK
	.align		4
.L_81:
        /*0038*/ 	.byte	0x03, 0x50
        /*003a*/ 	.short	0x0000


	//----- nvinfo : EIATTR_MAXREG_COUNT
	.align		4
        /*003c*/ 	.byte	0x03, 0x1b
        /*003e*/ 	.short	0x00ff


	//----- nvinfo : EIATTR_NUM_BARRIERS
	.align		4
        /*0040*/ 	.byte	0x02, 0x4c
        /*0042*/ 	.byte	0x01
	.zero		1


	//----- nvinfo : EIATTR_MERCURY_ISA_VERSION
	.align		4
        /*0044*/ 	.byte	0x03, 0x5f
        /*0046*/ 	.short	0x0101


	//----- nvinfo : EIATTR_COOP_GROUP_MASK_REGIDS
	.align		4
        /*0048*/ 	.byte	0x04, 0x29
        /*004a*/ 	.short	(.L_83 - .L_82)


	//   ....[0]....
.L_82:
        /*004c*/ 	.word	0xffffffff


	//   ....[1]....
        /*0050*/ 	.word	0xffffffff


	//   ....[2]....
        /*0054*/ 	.word	0xffffffff


	//   ....[3]....
        /*0058*/ 	.word	0xffffffff


	//   ....[4]....
        /*005c*/ 	.word	0xffffffff


	//   ....[5]....
        /*0060*/ 	.word	0xffffffff


	//   ....[6]....
        /*0064*/ 	.word	0xffffffff


	//   ....[7]....
        /*0068*/ 	.word	0xffffffff


	//   ....[8]....
        /*006c*/ 	.word	0xffffffff


	//   ....[9]....
        /*0070*/ 	.word	0xffffffff


	//   ....[10]....
        /*0074*/ 	.word	0x0500000b


	//   ....[11]....
        /*0078*/ 	.word	0x0500000b


	//   ....[12]....
        /*007c*/ 	.word	0x0500000b


	//   ....[13]....
        /*0080*/ 	.word	0x0500000b


	//   ....[14]....
        /*0084*/ 	.word	0x0500000b


	//----- nvinfo : EIATTR_COOP_GROUP_INSTR_OFFSETS
	.align		4
.L_83:
        /*0088*/ 	.byte	0x04, 0x28
        /*008a*/ 	.short	(.L_85 - .L_84)


	//   ....[0]....
.L_84:
        /*008c*/ 	.word	0x00000150


	//   ....[1]....
        /*0090*/ 	.word	0x00000170


	//   ....[2]....
        /*0094*/ 	.word	0x00000190


	//   ....[3]....
        /*0098*/ 	.word	0x000001c0


	//   ....[4]....
        /*009c*/ 	.word	0x00000200


	//   ....[5]....
        /*00a0*/ 	.word	0x00000320


	//   ....[6]....
        /*00a4*/ 	.word	0x00000340


	//   ....[7]....
        /*00a8*/ 	.word	0x00000360


	//   ....[8]....
        /*00ac*/ 	.word	0x00000380


	//   ....[9]....
        /*00b0*/ 	.word	0x000003a0


	//   ....[10]....
        /*00b4*/ 	.word	0x000006b0


	//   ....[11]....
        /*00b8*/ 	.word	0x00000720


	//   ....[12]....
        /*00bc*/ 	.word	0x00000790


	//   ....[13]....
        /*00c0*/ 	.word	0x00000800


	//   ....[14]....
        /*00c4*/ 	.word	0x00000870


	//----- nvinfo : EIATTR_VRC_CTA_INIT_COUNT
	.align		4
.L_85:
        /*00c8*/ 	.byte	0x02, 0x4a
	.zero		1
	.zero		1


	//----- nvinfo : EIATTR_EXIT_INSTR_OFFSETS
	.align		4
        /*00cc*/ 	.byte	0x04, 0x1c
        /*00ce*/ 	.short	(.L_87 - .L_86)


	//   ....[0]....
.L_86:
        /*00d0*/ 	.word	0x00000480


	//   ....[1]....
        /*00d4*/ 	.word	0x00000660


	//----- nvinfo : EIATTR_CRS_STACK_SIZE
	.align		4
.L_87:
        /*00d8*/ 	.byte	0x04, 0x1e
        /*00da*/ 	.short	(.L_89 - .L_88)
.L_88:
        /*00dc*/ 	.word	0x00000000


	//----- nvinfo : EIATTR_CBANK_PARAM_SIZE
	.align		4
.L_89:
        /*00e0*/ 	.byte	0x03, 0x19
        /*00e2*/ 	.short	0x0018


	//----- nvinfo : EIATTR_PARAM_CBANK
	.align		4
        /*00e4*/ 	.byte	0x04, 0x0a
        /*00e6*/ 	.short	(.L_91 - .L_90)
	.align		4
.L_90:
        /*00e8*/ 	.word	index@(.nv.constant0._Z10softmax_v2PfS_S_)
        /*00ec*/ 	.short	0x0380
        /*00ee*/ 	.short	0x0018


	//----- nvinfo : EIATTR_SW_WAR
	.align		4
.L_91:
        /*00f0*/ 	.byte	0x04, 0x36
        /*00f2*/ 	.short	(.L_93 - .L_92)
.L_92:
        /*00f4*/ 	.word	0x00000008
.L_93:


//--------------------- .nv.info._Z7softmaxPfS_S_ --------------------------
	.section	.nv.info._Z7softmaxPfS_S_,"",@"SHT_CUDA_INFO"
	.sectionflags	@""
	.align	4


	//----- nvinfo : EIATTR_CUDA_API_VERSION
	.align		4
        /*0000*/ 	.byte	0x04, 0x37
        /*0002*/ 	.short	(.L_95 - .L_94)
.L_94:
        /*0004*/ 	.word	0x00000082


	//----- nvinfo : EIATTR_KPARAM_INFO
	.align		4
.L_95:
        /*0008*/ 	.byte	0x04, 0x17
        /*000a*/ 	.short	(.L_97 - .L_96)
.L_96:
        /*000c*/ 	.word	0x00000000
        /*0010*/ 	.short	0x0002
        /*0012*/ 	.short	0x0010
        /*0014*/ 	.byte	0x00, 0xf5, 0x21, 0x00


	//----- nvinfo : EIATTR_KPARAM_INFO
	.align		4
.L_97:
        /*0018*/ 	.byte	0x04, 0x17
        /*001a*/ 	.short	(.L_99 - .L_98)
.L_98:
        /*001c*/ 	.word	0x00000000
        /*0020*/ 	.short	0x0001
        /*0022*/ 	.short	0x0008
        /*0024*/ 	.byte	0x00, 0xf5, 0x21, 0x00


	//----- nvinfo : EIATTR_KPARAM_INFO
	.align		4
.L_99:
        /*0028*/ 	.byte	0x04, 0x17
        /*002a*/ 	.short	(.L_101 - .L_100)
.L_100:
        /*002c*/ 	.word	0x00000000
        /*0030*/ 	.short	0x0000
        /*0032*/ 	.short	0x0000
        /*0034*/ 	.byte	0x00, 0xf5, 0x21, 0x00


	//----- nvinfo : EIATTR_SPARSE_MMA_MASK
	.align		4
.L_101:
        /*0038*/ 	.byte	0x03, 0x50
        /*003a*/ 	.short	0x0000


	//----- nvinfo : EIATTR_MAXREG_COUNT
	.align		4
        /*003c*/ 	.byte	0x03, 0x1b
        /*003e*/ 	.short	0x00ff


	//----- nvinfo : EIATTR_NUM_BARRIERS
	.align		4
        /*0040*/ 	.byte	0x02, 0x4c
        /*0042*/ 	.byte	0x01
	.zero		1


	//----- nvinfo : EIATTR_MERCURY_ISA_VERSION
	.align		4
        /*0044*/ 	.byte	0x03, 0x5f
        /*0046*/ 	.short	0x0101


	//----- nvinfo : EIATTR_COOP_GROUP_MASK_REGIDS
	.align		4
        /*0048*/ 	.byte	0x04, 0x29
        /*004a*/ 	.short	(.L_103 - .L_102)


	//   ....[0]....
.L_102:
        /*004c*/ 	.word	0xffffffff


	//   ....[1]....
        /*0050*/ 	.word	0xffffffff


	//   ....[2]....
        /*0054*/ 	.word	0xffffffff


	//   ....[3]....
        /*0058*/ 	.word	0xffffffff


	//   ....[4]....
        /*005c*/ 	.word	0xffffffff


	//   ....[5]....
        /*0060*/ 	.word	0xffffffff


	//   ....[6]....
        /*0064*/ 	.word	0xffffffff


	//   ....[7]....
        /*0068*/ 	.word	0xffffffff


	//   ....[8]....
        /*006c*/ 	.word	0xffffffff


	//   ....[9]....
        /*0070*/ 	.word	0xffffffff


	//----- nvinfo : EIATTR_COOP_GROUP_INSTR_OFFSETS
	.align		4
.L_103:
        /*0074*/ 	.byte	0x04, 0x28
        /*0076*/ 	.short	(.L_105 - .L_104)


	//   ....[0]....
.L_104:
        /*0078*/ 	.word	0x00000170


	//   ....[1]....
        /*007c*/ 	.word	0x00000190


	//   ....[2]....
        /*0080*/ 	.word	0x000001b0


	//   ....[3]....
        /*0084*/ 	.word	0x000001e0


	//   ....[4]....
        /*0088*/ 	.word	0x00000250


	//   ....[5]....
        /*008c*/ 	.word	0x00000300


	//   ....[6]....
        /*0090*/ 	.word	0x00000320


	//   ....[7]....
        /*0094*/ 	.word	0x00000340


	//   ....[8]....
        /*0098*/ 	.word	0x00000360


	//   ....[9]....
        /*009c*/ 	.word	0x00000380


	//----- nvinfo : EIATTR_VRC_CTA_INIT_COUNT
	.align		4
.L_105:
        /*00a0*/ 	.byte	0x02, 0x4a
	.zero		1
	.zero		1


	//----- nvinfo : EIATTR_EXIT_INSTR_OFFSETS
	.align		4
        /*00a4*/ 	.byte	0x04, 0x1c
        /*00a6*/ 	.short	(.L_107 - .L_106)


	//   ....[0]....
.L_106:
        /*00a8*/ 	.word	0x00000430


	//   ....[1]....
        /*00ac*/ 	.word	0x00000610


	//----- nvinfo : EIATTR_CRS_STACK_SIZE
	.align		4
.L_107:
        /*00b0*/ 	.byte	0x04, 0x1e
        /*00b2*/ 	.short	(.L_109 - .L_108)
.L_108:
        /*00b4*/ 	.word	0x00000000


	//----- nvinfo : EIATTR_CBANK_PARAM_SIZE
	.align		4
.L_109:
        /*00b8*/ 	.byte	0x03, 0x19
        /*00ba*/ 	.short	0x0018


	//----- nvinfo : EIATTR_PARAM_CBANK
	.align		4
        /*00bc*/ 	.byte	0x04, 0x0a
        /*00be*/ 	.short	(.L_111 - .L_110)
	.align		4
.L_110:
        /*00c0*/ 	.word	index@(.nv.constant0._Z7softmaxPfS_S_)
        /*00c4*/ 	.short	0x0380
        /*00c6*/ 	.short	0x0018


	//----- nvinfo : EIATTR_SW_WAR
	.align		4
.L_111:
        /*00c8*/ 	.byte	0x04, 0x36
        /*00ca*/ 	.short	(.L_113 - .L_112)
.L_112:
        /*00cc*/ 	.word	0x00000008
.L_113:


//--------------------- .nv.callgraph             --------------------------
	.section	.nv.callgraph,"",@"SHT_CUDA_CALLGRAPH"
	.align	4
	.sectionentsize	8
	.align		4
        /*0000*/ 	.word	0x00000000
	.align		4
        /*0004*/ 	.word	0xffffffff
	.align		4
        /*0008*/ 	.word	0x00000000
	.align		4
        /*000c*/ 	.word	0xfffffffe
	.align		4
        /*0010*/ 	.word	0x00000000
	.align		4
        /*0014*/ 	.word	0xfffffffd
	.align		4
        /*0018*/ 	.word	0x00000000
	.align		4
        /*001c*/ 	.word	0xfffffffc


//--------------------- .text._Z17softmax_v2_float4PfS_S_ --------------------------
	.section	.text._Z17softmax_v2_float4PfS_S_,"ax",@progbits
	.align	128
        .global         _Z17softmax_v2_float4PfS_S_
        .type           _Z17softmax_v2_float4PfS_S_,@function
        .size           _Z17softmax_v2_float4PfS_S_,(.L_x_115 - _Z17softmax_v2_float4PfS_S_)
        .other          _Z17softmax_v2_float4PfS_S_,@"STO_CUDA_ENTRY STV_DEFAULT"
_Z17softmax_v2_float4PfS_S_:
.text._Z17softmax_v2_float4PfS_S_:
[----:B------:R-:W-:Y:S01]  /*0000*/  LDC R1, c[0x0][0x37c] ;  /* 0x0000df00ff017b82 */ /* 0x000fe20000000800 */
[----:B------:R-:W0:Y:S07]  /*0010*/  S2R R0, SR_TID.X ;  /* 0x0000000000007919 */ /* 0x000e2e0000002100 */
[----:B------:R-:W0:Y:S01]  /*0020*/  S2UR UR4, SR_CTAID.X ;  /* 0x00000000000479c3 */ /* 0x000e220000002500 */
[----:B------:R-:W-:Y:S01]  /*0030*/  BSSY.RECONVERGENT B0, `(.L_x_0) ;  /* 0x000002f000007945 */ /* 0x000fe20003800200 */
[----:B------:R-:W-:-:S02]  /*0040*/  HFMA2 R5, -RZ, RZ, 0, 0 ;  /* 0x00000000ff057431 */ /* 0x000fc400000001ff */
[----:B------:R-:W-:Y:S01]  /*0050*/  IMAD.MOV.U32 R7, RZ, RZ, RZ ;  /* 0x000000ffff077224 */ /* 0x000fe200078e00ff */
[----:B------:R-:W-:-:S03]  /*0060*/  CS2R R8, SRZ ;  /* 0x0000000000087805 */ /* 0x000fc6000001ff00 */
[----:B------:R-:W0:Y:S02]  /*0070*/  LDC R3, c[0x0][0x360] ;  /* 0x0000d800ff037b82 */ /* 0x000e240000000800 */
[----:B0-----:R-:W-:Y:S01]  /*0080*/  IMAD R2, R3, UR4, R0 ;  /* 0x0000000403027c24 */ /* 0x001fe2000f8e0200 */
[----:B------:R-:W0:Y:S04]  /*0090*/  LDCU.64 UR4, c[0x0][0x358] ;  /* 0x00006b00ff0477ac */ /* 0x000e280008000a00 */
[----:B------:R-:W-:-:S04]  /*00a0*/  SHF.L.U32 R2, R2, 0x2, RZ ;  /* 0x0000000202027819 */ /* 0x000fc800000006ff */
[----:B------:R-:W-:-:S13]  /*00b0*/  ISETP.GT.U32.AND P0, PT, R2, 0x7ff, PT ;  /* 0x000007ff0200780c */ /* 0x000fda0003f04070 */
[----:B0-----:R-:W-:Y:S05]  /*00c0*/  @P0 BRA `(.L_x_1) ;  /* 0x0000000000940947 */ /* 0x001fea0003800000 */
[----:B------:R-:W0:Y:S02]  /*00d0*/  LDC.64 R4, c[0x0][0x380] ;  /* 0x0000e000ff047b82 */ /* 0x000e240000000a00 */
[----:B0-----:R-:W-:-:S06]  /*00e0*/  IMAD.WIDE R4, R2, 0x4, R4 ;  /* 0x0000000402047825 */ /* 0x001fcc00078e0204 */
[----:B------:R-:W2:Y:S01]  /*00f0*/  LDG.E.128 R4, desc[UR4][R4.64] ;  /* 0x0000000404047981 */ /* 0x000ea2000c1e1d00 */
[----:B------:R-:W-:Y:S01]  /*0100*/  IMAD.MOV.U32 R14, RZ, RZ, 0x3bbb989d ;  /* 0x3bbb989dff0e7424 */ /* 0x000fe200078e00ff */
[----:B------:R-:W-:-:S03]  /*0110*/  MOV R15, 0x437c0000 ;  /* 0x437c0000000f7802 */ /* 0x000fc60000000f00 */
[-C--:B--2---:R-:W-:Y:S01]  /*0120*/  FFMA.SAT R8, R5, R14.reuse, 0.5 ;  /* 0x3f00000005087423 */ /* 0x084fe2000000200e */
[-C--:B------:R-:W-:Y:S01]  /*0130*/  FFMA.SAT R9, R4, R14.reuse, 0.5 ;  /* 0x3f00000004097423 */ /* 0x080fe2000000200e */
[-C--:B------:R-:W-:Y:S01]  /*0140*/  FFMA.SAT R12, R6, R14.reuse, 0.5 ;  /* 0x3f000000060c7423 */ /* 0x080fe2000000200e */
[----:B------:R-:W-:Y:S01]  /*0150*/  FFMA.SAT R14, R7, R14, 0.5 ;  /* 0x3f000000070e7423 */ /* 0x000fe2000000200e */
[-C--:B------:R-:W-:Y:S01]  /*0160*/  FFMA.RM R8, R8, R15.reuse, 12582913 ;  /* 0x4b40000108087423 */ /* 0x080fe2000000400f */
[-C--:B------:R-:W-:Y:S01]  /*0170*/  FFMA.RM R9, R9, R15.reuse, 12582913 ;  /* 0x4b40000109097423 */ /* 0x080fe2000000400f */
[-C--:B------:R-:W-:Y:S01]  /*0180*/  FFMA.RM R12, R12, R15.reuse, 12582913 ;  /* 0x4b4000010c0c7423 */ /* 0x080fe2000000400f */
[----:B------:R-:W-:Y:S01]  /*0190*/  FFMA.RM R14, R14, R15, 12582913 ;  /* 0x4b4000010e0e7423 */ /* 0x000fe2000000400f */
[----:B------:R-:W-:Y:S01]  /*01a0*/  FADD R10, R8, -12583039 ;  /* 0xcb40007f080a7421 */ /* 0x000fe20000000000 */
[----:B------:R-:W-:Y:S01]  /*01b0*/  FADD R11, R9, -12583039 ;  /* 0xcb40007f090b7421 */ /* 0x000fe20000000000 */
[----:B------:R-:W-:Y:S01]  /*01c0*/  FADD R13, R12, -12583039 ;  /* 0xcb40007f0c0d7421 */ /* 0x000fe20000000000 */
[----:B------:R-:W-:Y:S01]  /*01d0*/  FADD R16, R14, -12583039 ;  /* 0xcb40007f0e107421 */ /* 0x000fe20000000000 */
[----:B------:R-:W-:Y:S01]  /*01e0*/  FFMA R10, R5, 1.4426950216293334961, -R10 ;  /* 0x3fb8aa3b050a7823 */ /* 0x000fe2000000080a */
[----:B------:R-:W-:Y:S01]  /*01f0*/  FFMA R11, R4, 1.4426950216293334961, -R11 ;  /* 0x3fb8aa3b040b7823 */ /* 0x000fe2000000080b */
[----:B------:R-:W-:Y:S01]  /*0200*/  SHF.L.U32 R8, R8, 0x17, RZ ;  /* 0x0000001708087819 */ /* 0x000fe200000006ff */
[----:B------:R-:W-:Y:S01]  /*0210*/  FFMA R16, R7, 1.4426950216293334961, -R16 ;  /* 0x3fb8aa3b07107823 */ /* 0x000fe20000000810 */
[----:B------:R-:W-:Y:S01]  /*0220*/  FFMA R10, R5, 1.925963033500011079e-08, R10 ;  /* 0x32a57060050a7823 */ /* 0x000fe2000000000a */
[----:B------:R-:W-:Y:S01]  /*0230*/  FFMA R5, R6, 1.4426950216293334961, -R13 ;  /* 0x3fb8aa3b06057823 */ /* 0x000fe2000000080d */
[----:B------:R-:W-:Y:S01]  /*0240*/  FFMA R11, R4, 1.925963033500011079e-08, R11 ;  /* 0x32a57060040b7823 */ /* 0x000fe2000000000b */
[----:B------:R-:W-:Y:S01]  /*0250*/  FFMA R16, R7, 1.925963033500011079e-08, R16 ;  /* 0x32a5706007107823 */ /* 0x000fe20000000010 */
[----:B------:R-:W0:Y:S01]  /*0260*/  MUFU.EX2 R13, R10 ;  /* 0x0000000a000d7308 */ /* 0x000e220000000800 */
[----:B------:R-:W-:Y:S01]  /*0270*/  FFMA R6, R6, 1.925963033500011079e-08, R5 ;  /* 0x32a5706006067823 */ /* 0x000fe20000000005 */
[----:B------:R-:W-:Y:S01]  /*0280*/  SHF.L.U32 R14, R14, 0x17, RZ ;  /* 0x000000170e0e7819 */ /* 0x000fe200000006ff */
[----:B------:R-:W-:-:S02]  /*0290*/  IMAD.SHL.U32 R5, R9, 0x800000, RZ ;  /* 0x0080000009057824 */ /* 0x000fc400078e00ff */
[----:B------:R-:W-:-:S03]  /*02a0*/  IMAD.SHL.U32 R7, R12, 0x800000, RZ ;  /* 0x008000000c077824 */ /* 0x000fc600078e00ff */
[----:B------:R-:W1:Y:S08]  /*02b0*/  MUFU.EX2 R4, R11 ;  /* 0x0000000b00047308 */ /* 0x000e700000000800 */
[----:B------:R-:W2:Y:S01]  /*02c0*/  MUFU.EX2 R6, R6 ;  /* 0x0000000600067308 */ /* 0x000ea20000000800 */
[----:B0-----:R-:W-:-:S07]  /*02d0*/  FMUL R9, R8, R13 ;  /* 0x0000000d08097220 */ /* 0x001fce0000400000 */
[----:B------:R-:W0:Y:S01]  /*02e0*/  MUFU.EX2 R11, R16 ;  /* 0x00000010000b7308 */ /* 0x000e220000000800 */
[----:B-1----:R-:W-:Y:S01]  /*02f0*/  FMUL R5, R5, R4 ;  /* 0x0000000405057220 */ /* 0x002fe20000400000 */
[----:B--2---:R-:W-:Y:S01]  /*0300*/  FMUL R7, R7, R6 ;  /* 0x0000000607077220 */ /* 0x004fe20000400000 */
[----:B0-----:R-:W-:-:S07]  /*0310*/  FMUL R8, R14, R11 ;  /* 0x0000000b0e087220 */ /* 0x001fce0000400000 */
.L_x_1:
[----:B------:R-:W-:Y:S05]  /*0320*/  BSYNC.RECONVERGENT B0 ;  /* 0x0000000000007941 */ /* 0x000fea0003800200 */
.L_x_0:
[----:B------:R-:W-:-:S04]  /*0330*/  FADD R4, R9, R5 ;  /* 0x0000000509047221 */ /* 0x000fc80000000000 */
[----:B------:R-:W-:-:S04]  /*0340*/  FADD R11, R4, R7 ;  /* 0x00000007040b7221 */ /* 0x000fc80000000000 */
[----:B------:R-:W-:-:S05]  /*0350*/  FADD R11, R11, R8 ;  /* 0x000000080b0b7221 */ /* 0x000fca0000000000 */
[----:B------:R-:W0:Y:S02]  /*0360*/  SHFL.DOWN PT, R4, R11, 0x10, 0x1f ;  /* 0x0a001f000b047f89 */ /* 0x000e2400000e0000 */
[----:B0-----:R-:W-:-:S05]  /*0370*/  FADD R6, R11, R4 ;  /* 0x000000040b067221 */ /* 0x001fca0000000000 */
[----:B------:R-:W0:Y:S02]  /*0380*/  SHFL.DOWN PT, R13, R6, 0x8, 0x1f ;  /* 0x09001f00060d7f89 */ /* 0x000e2400000e0000 */
[----:B0-----:R-:W-:-:S05]  /*0390*/  FADD R13, R6, R13 ;  /* 0x0000000d060d7221 */ /* 0x001fca0000000000 */
[----:B------:R-:W0:Y:S02]  /*03a0*/  SHFL.DOWN PT, R4, R13, 0x4, 0x1f ;  /* 0x08801f000d047f89 */ /* 0x000e2400000e0000 */
[----:B0-----:R-:W-:Y:S01]  /*03b0*/  FADD R10, R13, R4 ;  /* 0x000000040d0a7221 */ /* 0x001fe20000000000 */
[----:B------:R-:W-:-:S04]  /*03c0*/  LOP3.LUT P1, R4, R0, 0x1f, RZ, 0xc0, !PT ;  /* 0x0000001f00047812 */ /* 0x000fc8000782c0ff */
[----:B------:R-:W0:Y:S09]  /*03d0*/  SHFL.DOWN PT, R15, R10, 0x2, 0x1f ;  /* 0x08401f000a0f7f89 */ /* 0x000e3200000e0000 */
[----:B------:R-:W1:Y:S01]  /*03e0*/  @!P1 S2R R14, SR_CgaCtaId ;  /* 0x00000000000e9919 */ /* 0x000e620000008800 */
[----:B------:R-:W-:Y:S01]  /*03f0*/  @!P1 MOV R11, 0x400 ;  /* 0x00000400000b9802 */ /* 0x000fe20000000f00 */
[----:B0-----:R-:W-:-:S05]  /*0400*/  FADD R15, R10, R15 ;  /* 0x0000000f0a0f7221 */ /* 0x001fca0000000000 */
[----:B------:R-:W0:Y:S01]  /*0410*/  SHFL.DOWN PT, R12, R15, 0x1, 0x1f ;  /* 0x08201f000f0c7f89 */ /* 0x000e2200000e0000 */
[----:B-1----:R-:W-:-:S04]  /*0420*/  @!P1 LEA R11, R14, R11, 0x18 ;  /* 0x0000000b0e0b9211 */ /* 0x002fc800078ec0ff */
[----:B------:R-:W-:Y:S01]  /*0430*/  @!P1 LEA.HI R6, R0, R11, RZ, 0x1d ;  /* 0x0000000b00069211 */ /* 0x000fe200078fe8ff */
[----:B0-----:R-:W-:-:S05]  /*0440*/  FADD R17, R15, R12 ;  /* 0x0000000c0f117221 */ /* 0x001fca0000000000 */
[----:B------:R0:W-:Y:S01]  /*0450*/  @!P1 STS [R6], R17 ;  /* 0x0000001106009388 */ /* 0x0001e20000000800 */
[----:B------:R-:W-:Y:S01]  /*0460*/  BAR.SYNC.DEFER_BLOCKING 0x0 ;  /* 0x0000000000007b1d */ /* 0x000fe20000010000 */
[----:B------:R-:W-:-:S13]  /*0470*/  ISETP.GT.U32.AND P1, PT, R0, 0x1f, PT ;  /* 0x0000001f0000780c */ /* 0x000fda0003f24070 */
[----:B0-----:R-:W-:Y:S05]  /*0480*/  @P1 BRA `(.L_x_2) ;  /* 0x0000000000501947 */ /* 0x001fea0003800000 */
[----:B------:R-:W-:Y:S01]  /*0490*/  SHF.R.U32.HI R3, RZ, 0x5, R3 ;  /* 0x00000005ff037819 */ /* 0x000fe20000011603 */
[----:B------:R-:W-:-:S03]  /*04a0*/  UMOV UR6, 0xffffffff ;  /* 0xffffffff00067882 */ /* 0x000fc60000000000 */
[----:B------:R-:W-:-:S13]  /*04b0*/  ISETP.GE.U32.AND P1, PT, R4, R3, PT ;  /* 0x000000030400720c */ /* 0x000fda0003f26070 */
[----:B------:R-:W0:Y:S01]  /*04c0*/  @!P1 S2R R6, SR_CgaCtaId ;  /* 0x0000000000069919 */ /* 0x000e220000008800 */
[----:B------:R-:W-:-:S04]  /*04d0*/  @!P1 MOV R3, 0x400 ;  /* 0x0000040000039802 */ /* 0x000fc80000000f00 */
[----:B0-----:R-:W-:Y:S01]  /*04e0*/  @!P1 LEA R11, R6, R3, 0x18 ;  /* 0x00000003060b9211 */ /* 0x001fe200078ec0ff */
[----:B------:R-:W-:-:S03]  /*04f0*/  IMAD.MOV.U32 R3, RZ, RZ, RZ ;  /* 0x000000ffff037224 */ /* 0x000fc600078e00ff */
[----:B------:R-:W-:-:S05]  /*0500*/  @!P1 LEA R4, R4, R11, 0x2 ;  /* 0x0000000b04049211 */ /* 0x000fca00078e10ff */
[----:B------:R0:W1:Y:S01]  /*0510*/  @!P1 LDS R3, [R4] ;  /* 0x0000000004039984 */ /* 0x0000620000000800 */
[----:B------:R-:W-:Y:S05]  /*0520*/  BRA.DIV UR6, `(.L_x_3) ;  /* 0x0000000606547947 */ /* 0x000fea000b800000 */
[----:B01----:R-:W0:Y:S02]  /*0530*/  SHFL.DOWN PT, R4, R3, 0x10, 0x1f ;  /* 0x0a001f0003047f89 */ /* 0x003e2400000e0000 */
[----:B0-----:R-:W-:-:S05]  /*0540*/  FADD R4, R4, R3 ;  /* 0x0000000304047221 */ /* 0x001fca0000000000 */
[----:B------:R-:W0:Y:S02]  /*0550*/  SHFL.DOWN PT, R11, R4, 0x8, 0x1f ;  /* 0x09001f00040b7f89 */ /* 0x000e2400000e0000 */
[----:B0-----:R-:W-:-:S05]  /*0560*/  FADD R11, R4, R11 ;  /* 0x0000000b040b7221 */ /* 0x001fca0000000000 */
[----:B------:R-:W0:Y:S02]  /*0570*/  SHFL.DOWN PT, R6, R11, 0x4, 0x1f ;  /* 0x08801f000b067f89 */ /* 0x000e2400000e0000 */
[----:B0-----:R-:W-:-:S05]  /*0580*/  FADD R6, R11, R6 ;  /* 0x000000060b067221 */ /* 0x001fca0000000000 */
[----:B------:R-:W0:Y:S02]  /*0590*/  SHFL.DOWN PT, R13, R6, 0x2, 0x1f ;  /* 0x08401f00060d7f89 */ /* 0x000e2400000e0000 */
[----:B0-----:R-:W-:-:S05]  /*05a0*/  FADD R13, R6, R13 ;  /* 0x0000000d060d7221 */ /* 0x001fca0000000000 */
[----:B------:R0:W1:Y:S02]  /*05b0*/  SHFL.DOWN PT, R10, R13, 0x1, 0x1f ;  /* 0x08201f000d0a7f89 */ /* 0x00006400000e0000 */
.L_x_19:
[----:B-1----:R-:W-:-:S07]  /*05c0*/  FADD R17, R13, R10 ;  /* 0x0000000a0d117221 */ /* 0x002fce0000000000 */
.L_x_2:
[----:B------:R-:W-:Y:S01]  /*05d0*/  ISETP.NE.AND P1, PT, R0, RZ, PT ;  /* 0x000000ff0000720c */ /* 0x000fe20003f25270 */
[----:B------:R-:W-:Y:S05]  /*05e0*/  WARPSYNC.ALL ;  /* 0x0000000000007948 */ /* 0x000fea0003800000 */
[----:B------:R-:W-:Y:S06]  /*05f0*/  BAR.SYNC.DEFER_BLOCKING 0x0 ;  /* 0x0000000000007b1d */ /* 0x000fec0000010000 */
[----:B------:R-:W-:Y:S04]  /*0600*/  BSSY.RECONVERGENT B0, `(.L_x_4) ;  /* 0x0000004000007945 */ /* 0x000fe80003800200 */
[----:B------:R-:W-:Y:S05]  /*0610*/  @P1 BRA `(.L_x_5) ;  /* 0x0000000000081947 */ /* 0x000fea0003800000 */
[----:B------:R-:W1:Y:S02]  /*0620*/  LDC.64 R10, c[0x0][0x390] ;  /* 0x0000e400ff0a7b82 */ /* 0x000e640000000a00 */
[----:B-1----:R1:W5:Y:S02]  /*0630*/  ATOMG.E.ADD.F32.FTZ.RN.STRONG.GPU PT, RZ, desc[UR4][R10.64], R17 ;  /* 0x800000110aff79a3 */ /* 0x002364000c1ef304 */
.L_x_5:
[----:B------:R-:W-:Y:S05]  /*0640*/  BSYNC.RECONVERGENT B0 ;  /* 0x0000000000007941 */ /* 0x000fea0003800200 */
.L_x_4:
[----:B------:R-:W-:Y:S06]  /*0650*/  MEMBAR.SC.GPU ;  /* 0x0000000000007992 */ /* 0x000fec0000002000 */
[----:B------:R-:W-:-:S00]  /*0660*/  ERRBAR ;  /* 0x00000000000079ab */ /* 0x000fc00000000000 */
[----:B------:R-:W-:Y:S06]  /*0670*/  CGAERRBAR ;  /* 0x00000000000075ab */ /* 0x000fec0000000000 */
[----:B------:R-:W-:Y:S01]  /*0680*/  CCTL.IVALL ;  /* 0x00000000ff00798f */ /* 0x000fe20002000000 */
[----:B------:R-:W-:Y:S05]  /*0690*/  @P0 EXIT ;  /* 0x000000000000094d */ /* 0x000fea0003800000 */
[----:B-1----:R-:W1:Y:S02]  /*06a0*/  LDC.64 R10, c[0x0][0x390] ;  /* 0x0000e400ff0a7b82 */ /* 0x002e640000000a00 */
[----:B-1----:R-:W2:Y:S01]  /*06b0*/  LDG.E R3, desc[UR4][R10.64] ;  /* 0x000000040a037981 */ /* 0x002ea2000c1e1900 */
[----:B------:R-:W-:Y:S01]  /*06c0*/  BSSY.RECONVERGENT B0, `(.L_x_6) ;  /* 0x000000d000007945 */ /* 0x000fe20003800200 */
[----:B--2---:R-:W0:Y:S08]  /*06d0*/  MUFU.RCP R0, R3 ;  /* 0x0000000300007308 */ /* 0x004e300000001000 */
[----:B------:R-:W1:Y:S01]  /*06e0*/  FCHK P0, R5, R3 ;  /* 0x0000000305007302 */ /* 0x000e620000000000 */
[----:B0-----:R-:W-:-:S04]  /*06f0*/  FFMA R13, -R3, R0, 1 ;  /* 0x3f800000030d7423 */ /* 0x001fc80000000100 */
[----:B------:R-:W-:-:S04]  /*0700*/  FFMA R0, R0, R13, R0 ;  /* 0x0000000d00007223 */ /* 0x000fc80000000000 */
[----:B------:R-:W-:-:S04]  /*0710*/  FFMA R4, R0, R5, RZ ;  /* 0x0000000500047223 */ /* 0x000fc800000000ff */
[----:B------:R-:W-:-:S04]  /*0720*/  FFMA R13, -R3, R4, R5 ;  /* 0x00000004030d7223 */ /* 0x000fc80000000105 */
[----:B------:R-:W-:Y:S01]  /*0730*/  FFMA R4, R0, R13, R4 ;  /* 0x0000000d00047223 */ /* 0x000fe20000000004 */
[----:B-1----:R-:W-:Y:S06]  /*0740*/  @!P0 BRA `(.L_x_7) ;  /* 0x0000000000108947 */ /* 0x002fec0003800000 */
[----:B------:R-:W-:Y:S02]  /*0750*/  MOV R0, R5 ;  /* 0x0000000500007202 */ /* 0x000fe40000000f00 */
[----:B------:R-:W-:-:S07]  /*0760*/  MOV R10, 0x780 ;  /* 0x00000780000a7802 */ /* 0x000fce0000000f00 */
[----:B-----5:R-:W-:Y:S05]  /*0770*/  CALL.REL.NOINC `($__internal_0_$__cuda_sm3x_div_rn_noftz_f32_slowpath) ;  /* 0x00000004004c7944 */ /* 0x020fea0003c00000 */
[----:B------:R-:W-:-:S07]  /*0780*/  IMAD.MOV.U32 R4, RZ, RZ, R0 ;  /* 0x000000ffff047224 */ /* 0x000fce00078e0000 */
.L_x_7:
[----:B------:R-:W-:Y:S05]  /*0790*/  BSYNC.RECONVERGENT B0 ;  /* 0x0000000000007941 */ /* 0x000fea0003800200 */
.L_x_6:
[----:B------:R-:W0:Y:S01]  /*07a0*/  MUFU.RCP R0, R3 ;  /* 0x0000000300007308 */ /* 0x000e220000001000 */
[----:B------:R-:W-:Y:S07]  /*07b0*/  BSSY.RECONVERGENT B0, `(.L_x_8) ;  /* 0x000000c000007945 */ /* 0x000fee0003800200 */
        /* <DEDUP_REMOVED lines=10> */
[----:B------:R-:W-:-:S07]  /*0860*/  MOV R5, R0 ;  /* 0x0000000000057202 */ /* 0x000fce0000000f00 */
.L_x_9:
[----:B------:R-:W-:Y:S05]  /*0870*/  BSYNC.RECONVERGENT B0 ;  /* 0x0000000000007941 */ /* 0x000fea0003800200 */
.L_x_8:
        /* <DEDUP_REMOVED lines=9> */
[----:B------:R-:W-:Y:S01]  /*0910*/  IMAD.MOV.U32 R0, RZ, RZ, R7 ;  /* 0x000000ffff007224 */ /* 0x000fe200078e0007 */
[----:B------:R-:W-:-:S07]  /*0920*/  MOV R10, 0x940 ;  /* 0x00000940000a7802 */ /* 0x000fce0000000f00 */
[----:B-----5:R-:W-:Y:S05]  /*0930*/  CALL.REL.NOINC `($__internal_0_$__cuda_sm3x_div_rn_noftz_f32_slowpath) ;  /* 0x0000000000dc7944 */ /* 0x020fea0003c00000 */
[----:B------:R-:W-:-:S07]  /*0940*/  MOV R6, R0 ;  /* 0x0000000000067202 */ /* 0x000fce0000000f00 */
.L_x_11:
[----:B------:R-:W-:Y:S05]  /*0950*/  BSYNC.RECONVERGENT B0 ;  /* 0x0000000000007941 */ /* 0x000fea0003800200 */
.L_x_10:
        /* <DEDUP_REMOVED lines=13> */
.L_x_13:
[----:B------:R-:W-:Y:S05]  /*0a30*/  BSYNC.RECONVERGENT B0 ;  /* 0x0000000000007941 */ /* 0x000fea0003800200 */
.L_x_12:
[----:B------:R-:W0:Y:S02]  /*0a40*/  LDC.64 R8, c[0x0][0x388] ;  /* 0x0000e200ff087b82 */ /* 0x000e240000000a00 */
[----:B0-----:R-:W-:-:S05]  /*0a50*/  IMAD.WIDE.U32 R2, R2, 0x4, R8 ;  /* 0x0000000402027825 */ /* 0x001fca00078e0008 */
[----:B------:R-:W-:Y:S01]  /*0a60*/  STG.E.128 desc[UR4][R2.64], R4 ;  /* 0x0000000402007986 */ /* 0x000fe2000c101d04 */
[----:B------:R-:W-:Y:S05]  /*0a70*/  EXIT ;  /* 0x000000000000794d */ /* 0x000fea0003800000 */
.L_x_3:
[----:B------:R-:W-:Y:S01]  /*0a80*/  HFMA2 R14, -RZ, RZ, 0, 9.5367431640625e-07 ;  /* 0x00000010ff0e7431 */ /* 0x000fe200000001ff */
[----:B------:R-:W-:Y:S01]  /*0a90*/  MOV R15, 0x1f ;  /* 0x0000001f000f7802 */ /* 0x000fe20000000f00 */
[----:B------:R-:W-:-:S07]  /*0aa0*/  IMAD.MOV.U32 R12, RZ, RZ, -0x1 ;  /* 0xffffffffff0c7424 */ /* 0x000fce00078e00ff */
[----:B01----:R-:W-:Y:S05]  /*0ab0*/  WARPSYNC.COLLECTIVE R12, `(.L_x_14) ;  /* 0x000000000c087348 */ /* 0x003fea0003c00000 */
[----:B-1----:R1:W2:Y:S02]  /*0ac0*/  SHFL.DOWN P1, R10, R3, R14, R15 ;  /* 0x0800000e030a7389 */ /* 0x0022a4000002000f */
[----:B012---:R-:W-:Y:S05]  /*0ad0*/  ENDCOLLECTIVE ;  /* 0x000000000000791b */ /* 0x007fea0003800000 */
.L_x_14:
[----:B------:R-:W-:Y:S01]  /*0ae0*/  IMAD.MOV.U32 R14, RZ, RZ, 0x8 ;  /* 0x00000008ff0e7424 */ /* 0x000fe200078e00ff */
[----:B------:R-:W-:-:S05]  /*0af0*/  MOV R4, R10 ;  /* 0x0000000a00047202 */ /* 0x000fca0000000f00 */
[----:B------:R-:W-:-:S05]  /*0b00*/  FADD R4, R4, R3 ;  /* 0x0000000304047221 */ /* 0x000fca0000000000 */
[----:B------:R-:W-:-:S07]  /*0b10*/  MOV R3, R4 ;  /* 0x0000000400037202 */ /* 0x000fce0000000f00 */
[----:B------:R-:W-:Y:S05]  /*0b20*/  WARPSYNC.COLLECTIVE R12, `(.L_x_15) ;  /* 0x000000000c087348 */ /* 0x000fea0003c00000 */
[----:B------:R0:W1:Y:S02]  /*0b30*/  SHFL.DOWN P1, R10, R3, R14, R15 ;  /* 0x0800000e030a7389 */ /* 0x000064000002000f */
[----:B01----:R-:W-:Y:S05]  /*0b40*/  ENDCOLLECTIVE ;  /* 0x000000000000791b */ /* 0x003fea0003800000 */
.L_x_15:
[----:B------:R-:W-:Y:S01]  /*0b50*/  IMAD.MOV.U32 R14, RZ, RZ, 0x4 ;  /* 0x00000004ff0e7424 */ /* 0x000fe200078e00ff */
[----:B------:R-:W-:-:S05]  /*0b60*/  MOV R11, R10 ;  /* 0x0000000a000b7202 */ /* 0x000fca0000000f00 */
[----:B------:R-:W-:-:S05]  /*0b70*/  FADD R11, R4, R11 ;  /* 0x0000000b040b7221 */ /* 0x000fca0000000000 */
[----:B------:R-:W-:-:S07]  /*0b80*/  MOV R3, R11 ;  /* 0x0000000b00037202 */ /* 0x000fce0000000f00 */
[----:B------:R-:W-:Y:S05]  /*0b90*/  WARPSYNC.COLLECTIVE R12, `(.L_x_16) ;  /* 0x000000000c087348 */ /* 0x000fea0003c00000 */
[----:B------:R0:W1:Y:S02]  /*0ba0*/  SHFL.DOWN P1, R10, R3, R14, R15 ;  /* 0x0800000e030a7389 */ /* 0x000064000002000f */
[----:B01----:R-:W-:Y:S05]  /*0bb0*/  ENDCOLLECTIVE ;  /* 0x000000000000791b */ /* 0x003fea0003800000 */
.L_x_16:
[----:B------:R-:W-:Y:S01]  /*0bc0*/  IMAD.MOV.U32 R14, RZ, RZ, 0x2 ;  /* 0x00000002ff0e7424 */ /* 0x000fe200078e00ff */
[----:B------:R-:W-:-:S05]  /*0bd0*/  MOV R6, R10 ;  /* 0x0000000a00067202 */ /* 0x000fca0000000f00 */
[----:B------:R-:W-:-:S05]  /*0be0*/  FADD R6, R11, R6 ;  /* 0x000000060b067221 */ /* 0x000fca0000000000 */
[----:B------:R-:W-:-:S07]  /*0bf0*/  MOV R3, R6 ;  /* 0x0000000600037202 */ /* 0x000fce0000000f00 */
[----:B------:R-:W-:Y:S05]  /*0c00*/  WARPSYNC.COLLECTIVE R12, `(.L_x_17) ;  /* 0x000000000c087348 */ /* 0x000fea0003c00000 */
[----:B------:R0:W1:Y:S02]  /*0c10*/  SHFL.DOWN P1, R10, R3, R14, R15 ;  /* 0x0800000e030a7389 */ /* 0x000064000002000f */
[----:B01----:R-:W-:Y:S05]  /*0c20*/  ENDCOLLECTIVE ;  /* 0x000000000000791b */ /* 0x003fea0003800000 */
.L_x_17:
[----:B------:R-:W-:Y:S01]  /*0c30*/  IMAD.MOV.U32 R14, RZ, RZ, 0x1 ;  /* 0x00000001ff0e7424 */ /* 0x000fe200078e00ff */
[----:B------:R-:W-:-:S05]  /*0c40*/  MOV R13, R10 ;  /* 0x0000000a000d7202 */ /* 0x000fca0000000f00 */
[----:B------:R-:W-:-:S05]  /*0c50*/  FADD R13, R6, R13 ;  /* 0x0000000d060d7221 */ /* 0x000fca0000000000 */
[----:B------:R-:W-:-:S07]  /*0c60*/  MOV R3, R13 ;  /* 0x0000000d00037202 */ /* 0x000fce0000000f00 */
[----:B------:R-:W-:Y:S05]  /*0c70*/  WARPSYNC.COLLECTIVE R12, `(.L_x_18) ;  /* 0x000000000c087348 */ /* 0x000fea0003c00000 */
[----:B------:R0:W1:Y:S02]  /*0c80*/  SHFL.DOWN P1, R10, R3, R14, R15 ;  /* 0x0800000e030a7389 */ /* 0x000064000002000f */
[----:B01----:R-:W-:Y:S05]  /*0c90*/  ENDCOLLECTIVE ;  /* 0x000000000000791b */ /* 0x003fea0003800000 */
.L_x_18:
[----:B------:R-:W-:Y:S05]  /*0ca0*/  BRA `(.L_x_19) ;  /* 0xfffffff800447947 */ /* 0x000fea000383ffff */
        .weak           $__internal_0_$__cuda_sm3x_div_rn_noftz_f32_slowpath
        .type           $__internal_0_$__cuda_sm3x_div_rn_noftz_f32_slowpath,@function
        .size           $__internal_0_$__cuda_sm3x_div_rn_noftz_f32_slowpath,(.L_x_115 - $__internal_0_$__cuda_sm3x_div_rn_noftz_f32_slowpath)
$__internal_0_$__cuda_sm3x_div_rn_noftz_f32_slowpath:
[--C-:B------:R-:W-:Y:S01]  /*0cb0*/  SHF.R.U32.HI R12, RZ, 0x17, R3.reuse ;  /* 0x00000017ff0c7819 */ /* 0x100fe20000011603 */
[----:B------:R-:W-:Y:S01]  /*0cc0*/  BSSY.RECONVERGENT B1, `(.L_x_20) ;  /* 0x0000063000017945 */ /* 0x000fe20003800200 */
[----:B------:R-:W-:Y:S01]  /*0cd0*/  SHF.R.U32.HI R11, RZ, 0x17, R0 ;  /* 0x00000017ff0b7819 */ /* 0x000fe20000011600 */
[----:B------:R-:W-:Y:S01]  /*0ce0*/  IMAD.MOV.U32 R13, RZ, RZ, R3 ;  /* 0x000000ffff0d7224 */ /* 0x000fe200078e0003 */
[----:B------:R-:W-:Y:S02]  /*0cf0*/  LOP3.LUT R12, R12, 0xff, RZ, 0xc0, !PT ;  /* 0x000000ff0c0c7812 */ /* 0x000fe400078ec0ff */
[----:B------:R-:W-:Y:S02]  /*0d00*/  LOP3.LUT R16, R11, 0xff, RZ, 0xc0, !PT ;  /* 0x000000ff0b107812 */ /* 0x000fe400078ec0ff */
[----:B------:R-:W-:Y:S02]  /*0d10*/  IADD3 R15, PT, PT, R12, -0x1, RZ ;  /* 0xffffffff0c0f7810 */ /* 0x000fe40007ffe0ff */
[----:B------:R-:W-:-:S02]  /*0d20*/  IADD3 R14, PT, PT, R16, -0x1, RZ ;  /* 0xffffffff100e7810 */ /* 0x000fc40007ffe0ff */
[----:B------:R-:W-:-:S04]  /*0d30*/  ISETP.GT.U32.AND P0, PT, R15, 0xfd, PT ;  /* 0x000000fd0f00780c */ /* 0x000fc80003f04070 */
[----:B------:R-:W-:-:S13]  /*0d40*/  ISETP.GT.U32.OR P0, PT, R14, 0xfd, P0 ;  /* 0x000000fd0e00780c */ /* 0x000fda0000704470 */
[----:B------:R-:W-:Y:S01]  /*0d50*/  @!P0 MOV R11, RZ ;  /* 0x000000ff000b8202 */ /* 0x000fe20000000f00 */
[----:B------:R-:W-:Y:S06]  /*0d60*/  @!P0 BRA `(.L_x_21) ;  /* 0x00000000005c8947 */ /* 0x000fec0003800000 */
[----:B------:R-:W-:Y:S02]  /*0d70*/  FSETP.GTU.FTZ.AND P0, PT, |R0|, +INF , PT ;  /* 0x7f8000000000780b */ /* 0x000fe40003f1c200 */
[----:B------:R-:W-:-:S04]  /*0d80*/  FSETP.GTU.FTZ.AND P1, PT, |R3|, +INF , PT ;  /* 0x7f8000000300780b */ /* 0x000fc80003f3c200 */
[----:B------:R-:W-:-:S13]  /*0d90*/  PLOP3.LUT P0, PT, P0, P1, PT, 0xf8, 0x8f ;  /* 0x00000000008f781c */ /* 0x000fda0000703f70 */
[----:B------:R-:W-:Y:S05]  /*0da0*/  @P0 BRA `(.L_x_22) ;  /* 0x00000004004c0947 */ /* 0x000fea0003800000 */
[----:B------:R-:W-:-:S13]  /*0db0*/  LOP3.LUT P0, RZ, R13, 0x7fffffff, R0, 0xc8, !PT ;  /* 0x7fffffff0dff7812 */ /* 0x000fda000780c800 */
[----:B------:R-:W-:Y:S05]  /*0dc0*/  @!P0 BRA `(.L_x_23) ;  /* 0x00000004003c8947 */ /* 0x000fea0003800000 */
[C---:B------:R-:W-:Y:S02]  /*0dd0*/  FSETP.NEU.FTZ.AND P2, PT, |R0|.reuse, +INF , PT ;  /* 0x7f8000000000780b */ /* 0x040fe40003f5d200 */
[----:B------:R-:W-:Y:S02]  /*0de0*/  FSETP.NEU.FTZ.AND P1, PT, |R3|, +INF , PT ;  /* 0x7f8000000300780b */ /* 0x000fe40003f3d200 */
[----:B------:R-:W-:-:S11]  /*0df0*/  FSETP.NEU.FTZ.AND P0, PT, |R0|, +INF , PT ;  /* 0x7f8000000000780b */ /* 0x000fd60003f1d200 */
[----:B------:R-:W-:Y:S05]  /*0e00*/  @!P1 BRA !P2, `(.L_x_23) ;  /* 0x00000004002c9947 */ /* 0x000fea0005000000 */
[----:B------:R-:W-:-:S04]  /*0e10*/  LOP3.LUT P2, RZ, R0, 0x7fffffff, RZ, 0xc0, !PT ;  /* 0x7fffffff00ff7812 */ /* 0x000fc8000784c0ff */
[----:B------:R-:W-:-:S13]  /*0e20*/  PLOP3.LUT P1, PT, P1, P2, PT, 0x2f, 0xf2 ;  /* 0x0000000000f2781c */ /* 0x000fda0000f24577 */
[----:B------:R-:W-:Y:S05]  /*0e30*/  @P1 BRA `(.L_x_24) ;  /* 0x0000000400181947 */ /* 0x000fea0003800000 */
[----:B------:R-:W-:-:S04]  /*0e40*/  LOP3.LUT P1, RZ, R13, 0x7fffffff, RZ, 0xc0, !PT ;  /* 0x7fffffff0dff7812 */ /* 0x000fc8000782c0ff */
[----:B------:R-:W-:-:S13]  /*0e50*/  PLOP3.LUT P0, PT, P0, P1, PT, 0x2f, 0xf2 ;  /* 0x0000000000f2781c */ /* 0x000fda0000702577 */
[----:B------:R-:W-:Y:S05]  /*0e60*/  @P0 BRA `(.L_x_25) ;  /* 0x0000000400000947 */ /* 0x000fea0003800000 */
[----:B------:R-:W-:Y:S02]  /*0e70*/  ISETP.GE.AND P0, PT, R14, RZ, PT ;  /* 0x000000ff0e00720c */ /* 0x000fe40003f06270 */
[----:B------:R-:W-:-:S11]  /*0e80*/  ISETP.GE.AND P1, PT, R15, RZ, PT ;  /* 0x000000ff0f00720c */ /* 0x000fd60003f26270 */
[----:B------:R-:W-:Y:S01]  /*0e90*/  @P0 MOV R11, RZ ;  /* 0x000000ff000b0202 */ /* 0x000fe20000000f00 */
[----:B------:R-:W-:Y:S02]  /*0ea0*/  @!P0 IMAD.MOV.U32 R11, RZ, RZ, -0x40 ;  /* 0xffffffc0ff0b8424 */ /* 0x000fe400078e00ff */
[----:B------:R-:W-:Y:S01]  /*0eb0*/  @!P0 FFMA R0, R0, 1.84467440737095516160e+19, RZ ;  /* 0x5f80000000008823 */ /* 0x000fe200000000ff */
[----:B------:R-:W-:Y:S02]  /*0ec0*/  @!P1 FFMA R13, R3, 1.84467440737095516160e+19, RZ ;  /* 0x5f800000030d9823 */ /* 0x000fe400000000ff */
[----:B------:R-:W-:-:S07]  /*0ed0*/  @!P1 IADD3 R11, PT, PT, R11, 0x40, RZ ;  /* 0x000000400b0b9810 */ /* 0x000fce0007ffe0ff */
.L_x_21:
[----:B------:R-:W-:Y:S01]  /*0ee0*/  LEA R14, R12, 0xc0800000, 0x17 ;  /* 0xc08000000c0e7811 */ /* 0x000fe200078eb8ff */
[----:B------:R-:W-:Y:S03]  /*0ef0*/  BSSY.RECONVERGENT B2, `(.L_x_26) ;  /* 0x0000036000027945 */ /* 0x000fe60003800200 */
[----:B------:R-:W-:Y:S01]  /*0f00*/  IADD3 R14, PT, PT, -R14, R13, RZ ;  /* 0x0000000d0e0e7210 */ /* 0x000fe20007ffe1ff */
[----:B------:R-:W-:-:S03]  /*0f10*/  VIADD R13, R16, 0xffffff81 ;  /* 0xffffff81100d7836 */ /* 0x000fc60000000000 */
[----:B------:R0:W1:Y:S01]  /*0f20*/  MUFU.RCP R15, R14 ;  /* 0x0000000e000f7308 */ /* 0x0000620000001000 */
[----:B------:R-:W-:Y:S01]  /*0f30*/  FADD.FTZ R17, -R14, -RZ ;  /* 0x800000ff0e117221 */ /* 0x000fe20000010100 */
[C---:B------:R-:W-:Y:S01]  /*0f40*/  IMAD R0, R13.reuse, -0x800000, R0 ;  /* 0xff8000000d007824 */ /* 0x040fe200078e0200 */
[----:B0-----:R-:W-:-:S04]  /*0f50*/  IADD3 R14, PT, PT, R13, 0x7f, -R12 ;  /* 0x0000007f0d0e7810 */ /* 0x001fc80007ffe80c */
[----:B------:R-:W-:Y:S01]  /*0f60*/  IADD3 R11, PT, PT, R14, R11, RZ ;  /* 0x0000000b0e0b7210 */ /* 0x000fe20007ffe0ff */
[----:B-1----:R-:W-:-:S04]  /*0f70*/  FFMA R16, R15, R17, 1 ;  /* 0x3f8000000f107423 */ /* 0x002fc80000000011 */
[----:B------:R-:W-:-:S04]  /*0f80*/  FFMA R18, R15, R16, R15 ;  /* 0x000000100f127223 */ /* 0x000fc8000000000f */
[----:B------:R-:W-:-:S04]  /*0f90*/  FFMA R15, R0, R18, RZ ;  /* 0x00000012000f7223 */ /* 0x000fc800000000ff */
[----:B------:R-:W-:-:S04]  /*0fa0*/  FFMA R16, R17, R15, R0 ;  /* 0x0000000f11107223 */ /* 0x000fc80000000000 */
[----:B------:R-:W-:-:S04]  /*0fb0*/  FFMA R15, R18, R16, R15 ;  /* 0x00000010120f7223 */ /* 0x000fc8000000000f */
[----:B------:R-:W-:-:S04]  /*0fc0*/  FFMA R16, R17, R15, R0 ;  /* 0x0000000f11107223 */ /* 0x000fc80000000000 */
[----:B------:R-:W-:-:S05]  /*0fd0*/  FFMA R0, R18, R16, R15 ;  /* 0x0000001012007223 */ /* 0x000fca000000000f */
[----:B------:R-:W-:-:S04]  /*0fe0*/  SHF.R.U32.HI R12, RZ, 0x17, R0 ;  /* 0x00000017ff0c7819 */ /* 0x000fc80000011600 */
[----:B------:R-:W-:-:S04]  /*0ff0*/  LOP3.LUT R12, R12, 0xff, RZ, 0xc0, !PT ;  /* 0x000000ff0c0c7812 */ /* 0x000fc800078ec0ff */
[----:B------:R-:W-:-:S05]  /*1000*/  IADD3 R17, PT, PT, R12, R11, RZ ;  /* 0x0000000b0c117210 */ /* 0x000fca0007ffe0ff */
[----:B------:R-:W-:-:S05]  /*1010*/  VIADD R12, R17, 0xffffffff ;  /* 0xffffffff110c7836 */ /* 0x000fca0000000000 */
[----:B------:R-:W-:-:S13]  /*1020*/  ISETP.GE.U32.AND P0, PT, R12, 0xfe, PT ;  /* 0x000000fe0c00780c */ /* 0x000fda0003f06070 */
[----:B------:R-:W-:Y:S05]  /*1030*/  @!P0 BRA `(.L_x_27) ;  /* 0x0000000000808947 */ /* 0x000fea0003800000 */
[----:B------:R-:W-:-:S13]  /*1040*/  ISETP.GT.AND P0, PT, R17, 0xfe, PT ;  /* 0x000000fe1100780c */ /* 0x000fda0003f04270 */
[----:B------:R-:W-:Y:S05]  /*1050*/  @P0 BRA `(.L_x_28) ;  /* 0x00000000006c0947 */ /* 0x000fea0003800000 */
[----:B------:R-:W-:-:S13]  /*1060*/  ISETP.GE.AND P0, PT, R17, 0x1, PT ;  /* 0x000000011100780c */ /* 0x000fda0003f06270 */
[----:B------:R-:W-:Y:S05]  /*1070*/  @P0 BRA `(.L_x_29) ;  /* 0x0000000000740947 */ /* 0x000fea0003800000 */
[----:B------:R-:W-:Y:S02]  /*1080*/  ISETP.GE.AND P0, PT, R17, -0x18, PT ;  /* 0xffffffe81100780c */ /* 0x000fe40003f06270 */
[----:B------:R-:W-:-:S11]  /*1090*/  LOP3.LUT R0, R0, 0x80000000, RZ, 0xc0, !PT ;  /* 0x8000000000007812 */ /* 0x000fd600078ec0ff */
[----:B------:R-:W-:Y:S05]  /*10a0*/  @!P0 BRA `(.L_x_29) ;  /* 0x0000000000688947 */ /* 0x000fea0003800000 */
[CCC-:B------:R-:W-:Y:S01]  /*10b0*/  FFMA.RZ R11, R18.reuse, R16.reuse, R15.reuse ;  /* 0x00000010120b7223 */ /* 0x1c0fe2000000c00f */
[C---:B------:R-:W-:Y:S01]  /*10c0*/  IADD3 R14, PT, PT, R17.reuse, 0x20, RZ ;  /* 0x00000020110e7810 */ /* 0x040fe20007ffe0ff */
[CCC-:B------:R-:W-:Y:S01]  /*10d0*/  FFMA.RM R12, R18.reuse, R16.reuse, R15.reuse ;  /* 0x00000010120c7223 */ /* 0x1c0fe2000000400f */
[----:B------:R-:W-:Y:S02]  /*10e0*/  ISETP.NE.AND P2, PT, R17, RZ, PT ;  /* 0x000000ff1100720c */ /* 0x000fe40003f45270 */
[----:B------:R-:W-:Y:S01]  /*10f0*/  LOP3.LUT R13, R11, 0x7fffff, RZ, 0xc0, !PT ;  /* 0x007fffff0b0d7812 */ /* 0x000fe200078ec0ff */
[----:B------:R-:W-:Y:S01]  /*1100*/  FFMA.RP R11, R18, R16, R15 ;  /* 0x00000010120b7223 */ /* 0x000fe2000000800f */
[----:B------:R-:W-:Y:S02]  /*1110*/  ISETP.NE.AND P1, PT, R17, RZ, PT ;  /* 0x000000ff1100720c */ /* 0x000fe40003f25270 */
[----:B------:R-:W-:Y:S02]  /*1120*/  LOP3.LUT R13, R13, 0x800000, RZ, 0xfc, !PT ;  /* 0x008000000d0d7812 */ /* 0x000fe400078efcff */
[----:B------:R-:W-:-:S02]  /*1130*/  IADD3 R15, PT, PT, -R17, RZ, RZ ;  /* 0x000000ff110f7210 */ /* 0x000fc40007ffe1ff */
[----:B------:R-:W-:Y:S02]  /*1140*/  SHF.L.U32 R14, R13, R14, RZ ;  /* 0x0000000e0d0e7219 */ /* 0x000fe400000006ff */
[----:B------:R-:W-:Y:S02]  /*1150*/  FSETP.NEU.FTZ.AND P0, PT, R11, R12, PT ;  /* 0x0000000c0b00720b */ /* 0x000fe40003f1d000 */
[----:B------:R-:W-:Y:S02]  /*1160*/  SEL R12, R15, RZ, P2 ;  /* 0x000000ff0f0c7207 */ /* 0x000fe40001000000 */
[----:B------:R-:W-:Y:S02]  /*1170*/  ISETP.NE.AND P1, PT, R14, RZ, P1 ;  /* 0x000000ff0e00720c */ /* 0x000fe40000f25270 */
[----:B------:R-:W-:Y:S02]  /*1180*/  SHF.R.U32.HI R12, RZ, R12, R13 ;  /* 0x0000000cff0c7219 */ /* 0x000fe4000001160d */
[----:B------:R-:W-:-:S02]  /*1190*/  PLOP3.LUT P0, PT, P0, P1, PT, 0xf8, 0x8f ;  /* 0x00000000008f781c */ /* 0x000fc40000703f70 */
[----:B------:R-:W-:Y:S02]  /*11a0*/  SHF.R.U32.HI R14, RZ, 0x1, R12 ;  /* 0x00000001ff0e7819 */ /* 0x000fe4000001160c */
[----:B------:R-:W-:-:S04]  /*11b0*/  SEL R11, RZ, 0x1, !P0 ;  /* 0x00000001ff0b7807 */ /* 0x000fc80004000000 */
[----:B------:R-:W-:-:S04]  /*11c0*/  LOP3.LUT R11, R11, 0x1, R14, 0xf8, !PT ;  /* 0x000000010b0b7812 */ /* 0x000fc800078ef80e */
[----:B------:R-:W-:-:S05]  /*11d0*/  LOP3.LUT R11, R11, R12, RZ, 0xc0, !PT ;  /* 0x0000000c0b0b7212 */ /* 0x000fca00078ec0ff */
[----:B------:R-:W-:-:S05]  /*11e0*/  IMAD.IADD R11, R14, 0x1, R11 ;  /* 0x000000010e0b7824 */ /* 0x000fca00078e020b */
[----:B------:R-:W-:Y:S01]  /*11f0*/  LOP3.LUT R0, R11, R0, RZ, 0xfc, !PT ;  /* 0x000000000b007212 */ /* 0x000fe200078efcff */
[----:B------:R-:W-:Y:S06]  /*1200*/  BRA `(.L_x_29) ;  /* 0x0000000000107947 */ /* 0x000fec0003800000 */
.L_x_28:
[----:B------:R-:W-:-:S04]  /*1210*/  LOP3.LUT R0, R0, 0x80000000, RZ, 0xc0, !PT ;  /* 0x8000000000007812 */ /* 0x000fc800078ec0ff */
[----:B------:R-:W-:Y:S01]  /*1220*/  LOP3.LUT R0, R0, 0x7f800000, RZ, 0xfc, !PT ;  /* 0x7f80000000007812 */ /* 0x000fe200078efcff */
[----:B------:R-:W-:Y:S06]  /*1230*/  BRA `(.L_x_29) ;  /* 0x0000000000047947 */ /* 0x000fec0003800000 */
.L_x_27:
[----:B------:R-:W-:-:S07]  /*1240*/  LEA R0, R11, R0, 0x17 ;  /* 0x000000000b007211 */ /* 0x000fce00078eb8ff */
.L_x_29:
[----:B------:R-:W-:Y:S05]  /*1250*/  BSYNC.RECONVERGENT B2 ;  /* 0x0000000000027941 */ /* 0x000fea0003800200 */
.L_x_26:
[----:B------:R-:W-:Y:S05]  /*1260*/  BRA `(.L_x_30) ;  /* 0x0000000000207947 */ /* 0x000fea0003800000 */
.L_x_25:
[----:B------:R-:W-:-:S04]  /*1270*/  LOP3.LUT R0, R13, 0x80000000, R0, 0x48, !PT ;  /* 0x800000000d007812 */ /* 0x000fc800078e4800 */
[----:B------:R-:W-:Y:S01]  /*1280*/  LOP3.LUT R0, R0, 0x7f800000, RZ, 0xfc, !PT ;  /* 0x7f80000000007812 */ /* 0x000fe200078efcff */
[----:B------:R-:W-:Y:S06]  /*1290*/  BRA `(.L_x_30) ;  /* 0x0000000000147947 */ /* 0x000fec0003800000 */
.L_x_24:
[----:B------:R-:W-:Y:S01]  /*12a0*/  LOP3.LUT R0, R13, 0x80000000, R0, 0x48, !PT ;  /* 0x800000000d007812 */ /* 0x000fe200078e4800 */
[----:B------:R-:W-:Y:S06]  /*12b0*/  BRA `(.L_x_30) ;  /* 0x00000000000c7947 */ /* 0x000fec0003800000 */
.L_x_23:
[----:B------:R-:W0:Y:S01]  /*12c0*/  MUFU.RSQ R0, -QNAN ;  /* 0xffc0000000007908 */ /* 0x000e220000001400 */
[----:B------:R-:W-:Y:S05]  /*12d0*/  BRA `(.L_x_30) ;  /* 0x0000000000047947 */ /* 0x000fea0003800000 */
.L_x_22:
[----:B------:R-:W-:-:S07]  /*12e0*/  FADD.FTZ R0, R0, R3 ;  /* 0x0000000300007221 */ /* 0x000fce0000010000 */
.L_x_30:
[----:B------:R-:W-:Y:S05]  /*12f0*/  BSYNC.RECONVERGENT B1 ;  /* 0x0000000000017941 */ /* 0x000fea0003800200 */
.L_x_20:
[----:B------:R-:W-:-:S04]  /*1300*/  HFMA2 R11, -RZ, RZ, 0, 0 ;  /* 0x00000000ff0b7431 */ /* 0x000fc800000001ff */
[----:B0-----:R-:W-:Y:S05]  /*1310*/  RET.REL.NODEC R10 `(_Z17softmax_v2_float4PfS_S_) ;  /* 0xffffffec0a387950 */ /* 0x001fea0003c3ffff */
.L_x_31:
[----:B------:R-:W-:-:S00]  /*1320*/  BRA `(.L_x_31) ;  /* 0xfffffffc00fc7947 */ /* 0x000fc0000383ffff */
[----:B------:R-:W-:-:S00]  /*1330*/  NOP ;  /* 0x0000000000007918 */ /* 0x000fc00000000000 */
        /* <DEDUP_REMOVED lines=12> */
.L_x_115:


//--------------------- .text._Z12softmax_safePfS_S_S_ --------------------------
	.section	.text._Z12softmax_safePfS_S_S_,"ax",@progbits
	.align	128
        .global         _Z12softmax_safePfS_S_S_
        .type           _Z12softmax_safePfS_S_S_,@function
        .size           _Z12softmax_safePfS_S_S_,(.L_x_116 - _Z12softmax_safePfS_S_S_)
        .other          _Z12softmax_safePfS_S_S_,@"STO_CUDA_ENTRY STV_DEFAULT"
_Z12softmax_safePfS_S_S_:
.text._Z12softmax_safePfS_S_S_:
[----:B------:R-:W-:Y:S01]  /*0000*/  LDC R1, c[0x0][0x37c] ;  /* 0x0000df00ff017b82 */ /* 0x000fe20000000800 */
[----:B------:R-:W0:Y:S07]  /*0010*/  S2R R3, SR_TID.X ;  /* 0x0000000000037919 */ /* 0x000e2e0000002100 */
[----:B------:R-:W0:Y:S01]  /*0020*/  S2UR UR4, SR_CTAID.X ;  /* 0x00000000000479c3 */ /* 0x000e220000002500 */
[----:B------:R-:W-:-:S07]  /*0030*/  IMAD.MOV.U32 R4, RZ, RZ, -0x800001 ;  /* 0xff7fffffff047424 */ /* 0x000fce00078e00ff */
[----:B------:R-:W0:Y:S02]  /*0040*/  LDC R0, c[0x0][0x360] ;  /* 0x0000d800ff007b82 */ /* 0x000e240000000800 */
[----:B0-----:R-:W-:Y:S01]  /*0050*/  IMAD R2, R0, UR4, R3 ;  /* 0x0000000400027c24 */ /* 0x001fe2000f8e0203 */
[----:B------:R-:W0:Y:S04]  /*0060*/  LDCU.64 UR4, c[0x0][0x358] ;  /* 0x00006b00ff0477ac */ /* 0x000e280008000a00 */
[----:B------:R-:W-:-:S13]  /*0070*/  ISETP.GT.U32.AND P0, PT, R2, 0x7ff, PT ;  /* 0x000007ff0200780c */ /* 0x000fda0003f04070 */
[----:B------:R-:W1:Y:S02]  /*0080*/  @!P0 LDC.64 R6, c[0x0][0x380] ;  /* 0x0000e000ff068b82 */ /* 0x000e640000000a00 */
[----:B-1----:R-:W-:-:S05]  /*0090*/  @!P0 IMAD.WIDE.U32 R6, R2, 0x4, R6 ;  /* 0x0000000402068825 */ /* 0x002fca00078e0006 */
[----:B0-----:R0:W2:Y:S01]  /*00a0*/  @!P0 LDG.E R4, desc[UR4][R6.64] ;  /* 0x0000000406048981 */ /* 0x0010a2000c1e1900 */
[----:B------:R-:W-:Y:S01]  /*00b0*/  BSSY B0, `(.L_x_32) ;  /* 0x0000029000007945 */ /* 0x000fe20003800000 */
[----:B0-----:R-:W-:Y:S02]  /*00c0*/  SHF.R.U32.HI R6, RZ, 0x5, R3 ;  /* 0x00000005ff067819 */ /* 0x001fe40000011603 */
[----:B--2---:R-:W0:Y:S02]  /*00d0*/  SHFL.BFLY PT, R5, R4, 0x10, 0x1f ;  /* 0x0e001f0004057f89 */ /* 0x004e2400000e0000 */
[----:B0-----:R-:W-:-:S05]  /*00e0*/  FMNMX R8, R5, R4, !PT ;  /* 0x0000000405087209 */ /* 0x001fca0007800000 */
[----:B------:R-:W0:Y:S02]  /*00f0*/  SHFL.BFLY PT, R5, R8, 0x8, 0x1f ;  /* 0x0d001f0008057f89 */ /* 0x000e2400000e0000 */
[----:B0-----:R-:W-:Y:S02]  /*0100*/  FMNMX R9, R8, R5, !PT ;  /* 0x0000000508097209 */ /* 0x001fe40007800000 */
[----:B------:R-:W-:-:S03]  /*0110*/  LOP3.LUT P1, R5, R3, 0x1f, RZ, 0xc0, !PT ;  /* 0x0000001f03057812 */ /* 0x000fc6000782c0ff */
[----:B------:R-:W0:Y:S10]  /*0120*/  SHFL.BFLY PT, R10, R9, 0x4, 0x1f ;  /* 0x0c801f00090a7f89 */ /* 0x000e3400000e0000 */
[----:B------:R-:W1:Y:S01]  /*0130*/  @!P1 S2R R14, SR_CgaCtaId ;  /* 0x00000000000e9919 */ /* 0x000e620000008800 */
[----:B------:R-:W-:-:S02]  /*0140*/  @!P1 MOV R7, 0x400 ;  /* 0x0000040000079802 */ /* 0x000fc40000000f00 */
[----:B0-----:R-:W-:-:S05]  /*0150*/  FMNMX R10, R9, R10, !PT ;  /* 0x0000000a090a7209 */ /* 0x001fca0007800000 */
[----:B------:R-:W0:Y:S01]  /*0160*/  SHFL.BFLY PT, R11, R10, 0x2, 0x1f ;  /* 0x0c401f000a0b7f89 */ /* 0x000e2200000e0000 */
[----:B-1----:R-:W-:-:S05]  /*0170*/  @!P1 LEA R7, R14, R7, 0x18 ;  /* 0x000000070e079211 */ /* 0x002fca00078ec0ff */
[----:B------:R-:W-:Y:S01]  /*0180*/  @!P1 IMAD R8, R6, 0x4, R7 ;  /* 0x0000000406089824 */ /* 0x000fe200078e0207 */
[----:B0-----:R-:W-:-:S05]  /*0190*/  FMNMX R11, R10, R11, !PT ;  /* 0x0000000b0a0b7209 */ /* 0x001fca0007800000 */
[----:B------:R-:W0:Y:S02]  /*01a0*/  SHFL.BFLY PT, R12, R11, 0x1, 0x1f ;  /* 0x0c201f000b0c7f89 */ /* 0x000e2400000e0000 */
[----:B0-----:R-:W-:-:S05]  /*01b0*/  FMNMX R7, R11, R12, !PT ;  /* 0x0000000c0b077209 */ /* 0x001fca0007800000 */
        /* <DEDUP_REMOVED lines=10> */
[----:B------:R-:W-:-:S03]  /*0260*/  IMAD.MOV.U32 R7, RZ, RZ, -0x800001 ;  /* 0xff7fffffff077424 */ /* 0x000fc600078e00ff */
[----:B------:R-:W-:-:S05]  /*0270*/  @!P2 LEA R8, R5, R8, 0x2 ;  /* 0x000000080508a211 */ /* 0x000fca00078e10ff */
[----:B------:R0:W1:Y:S01]  /*0280*/  @!P2 LDS R7, [R8] ;  /* 0x000000000807a984 */ /* 0x0000620000000800 */
[----:B------:R-:W-:Y:S05]  /*0290*/  BRA.DIV UR6, `(.L_x_34) ;  /* 0x0000000606c87947 */ /* 0x000fea000b800000 */
[----:B01----:R-:W0:Y:S02]  /*02a0*/  SHFL.BFLY PT, R8, R7, 0x10, 0x1f ;  /* 0x0e001f0007087f89 */ /* 0x003e2400000e0000 */
[----:B0-----:R-:W-:-:S05]  /*02b0*/  FMNMX R8, R8, R7, !PT ;  /* 0x0000000708087209 */ /* 0x001fca0007800000 */
[----:B------:R-:W0:Y:S02]  /*02c0*/  SHFL.BFLY PT, R9, R8, 0x8, 0x1f ;  /* 0x0d001f0008097f89 */ /* 0x000e2400000e0000 */
[----:B0-----:R-:W-:-:S05]  /*02d0*/  FMNMX R9, R8, R9, !PT ;  /* 0x0000000908097209 */ /* 0x001fca0007800000 */
[----:B------:R-:W0:Y:S02]  /*02e0*/  SHFL.BFLY PT, R10, R9, 0x4, 0x1f ;  /* 0x0c801f00090a7f89 */ /* 0x000e2400000e0000 */
[----:B0-----:R-:W-:-:S05]  /*02f0*/  FMNMX R10, R9, R10, !PT ;  /* 0x0000000a090a7209 */ /* 0x001fca0007800000 */
[----:B------:R-:W0:Y:S02]  /*0300*/  SHFL.BFLY PT, R11, R10, 0x2, 0x1f ;  /* 0x0c401f000a0b7f89 */ /* 0x000e2400000e0000 */
[----:B0-----:R-:W-:-:S05]  /*0310*/  FMNMX R11, R10, R11, !PT ;  /* 0x0000000b0a0b7209 */ /* 0x001fca0007800000 */
[----:B------:R0:W1:Y:S02]  /*0320*/  SHFL.BFLY PT, R12, R11, 0x1, 0x1f ;  /* 0x0c201f000b0c7f89 */ /* 0x00006400000e0000 */
.L_x_49:
[----:B-1----:R-:W-:-:S07]  /*0330*/  FMNMX R7, R11, R12, !PT ;  /* 0x0000000c0b077209 */ /* 0x002fce0007800000 */
.L_x_33:
[----:B------:R-:W-:Y:S05]  /*0340*/  BSYNC B0 ;  /* 0x0000000000007941 */ /* 0x000fea0003800000 */
.L_x_32:
[----:B------:R-:W1:Y:S02]  /*0350*/  LDC.64 R8, c[0x0][0x398] ;  /* 0x0000e600ff087b82 */ /* 0x000e640000000a00 */
[----:B-1----:R1:W5:Y:S01]  /*0360*/  LDG.E R10, desc[UR4][R8.64] ;  /* 0x00000004080a7981 */ /* 0x002362000c1e1900 */
[----:B------:R-:W-:Y:S01]  /*0370*/  BSSY B0, `(.L_x_35) ;  /* 0x0000007000007945 */ /* 0x000fe20003800000 */
.L_x_36:
[C---:B0----5:R-:W-:Y:S01]  /*0380*/  FMNMX R11, R10.reuse, R7, !PT ;  /* 0x000000070a0b7209 */ /* 0x061fe20007800000 */
[----:B------:R-:W-:Y:S05]  /*0390*/  YIELD ;  /* 0x0000000000007946 */ /* 0x000fea0003800000 */
[----:B------:R-:W2:Y:S02]  /*03a0*/  ATOMG.E.CAS.STRONG.GPU PT, R11, [R8], R10, R11 ;  /* 0x0000000a080b73a9 */ /* 0x000ea400001ee10b */
[----:B--2---:R-:W-:Y:S01]  /*03b0*/  ISETP.NE.AND P2, PT, R10, R11, PT ;  /* 0x0000000b0a00720c */ /* 0x004fe20003f45270 */
[----:B------:R-:W-:-:S12]  /*03c0*/  IMAD.MOV.U32 R10, RZ, RZ, R11 ;  /* 0x000000ffff0a7224 */ /* 0x000fd800078e000b */
[----:B------:R-:W-:Y:S05]  /*03d0*/  @P2 BRA `(.L_x_36) ;  /* 0xfffffffc00e82947 */ /* 0x000fea000383ffff */
[----:B------:R-:W-:Y:S05]  /*03e0*/  BSYNC B0 ;  /* 0x0000000000007941 */ /* 0x000fea0003800000 */
.L_x_35:
[----:B------:R-:W-:Y:S06]  /*03f0*/  MEMBAR.SC.GPU ;  /* 0x0000000000007992 */ /* 0x000fec0000002000 */
[----:B------:R-:W-:-:S00]  /*0400*/  ERRBAR ;  /* 0x00000000000079ab */ /* 0x000fc00000000000 */
[----:B------:R-:W-:Y:S06]  /*0410*/  CGAERRBAR ;  /* 0x00000000000075ab */ /* 0x000fec0000000000 */
[----:B------:R-:W-:Y:S04]  /*0420*/  CCTL.IVALL ;  /* 0x00000000ff00798f */ /* 0x000fe80002000000 */
[----:B-1----:R-:W2:Y:S01]  /*0430*/  @!P0 LDG.E R9, desc[UR4][R8.64] ;  /* 0x0000000408098981 */ /* 0x002ea2000c1e1900 */
[----:B------:R-:W-:Y:S01]  /*0440*/  @!P0 IMAD.MOV.U32 R7, RZ, RZ, 0x3bbb989d ;  /* 0x3bbb989dff078424 */ /* 0x000fe200078e00ff */
[----:B------:R-:W-:Y:S01]  /*0450*/  UMOV UR6, 0xffffffff ;  /* 0xffffffff00067882 */ /* 0x000fe20000000000 */
[----:B------:R-:W-:Y:S01]  /*0460*/  @!P0 IMAD.MOV.U32 R10, RZ, RZ, 0x437c0000 ;  /* 0x437c0000ff0a8424 */ /* 0x000fe200078e00ff */
[----:B------:R-:W-:Y:S01]  /*0470*/  ISETP.NE.AND P2, PT, R5, RZ, PT ;  /* 0x000000ff0500720c */ /* 0x000fe20003f45270 */
[----:B--2---:R-:W-:-:S04]  /*0480*/  @!P0 FADD R4, -R9, R4 ;  /* 0x0000000409048221 */ /* 0x004fc80000000100 */
[----:B------:R-:W-:-:S04]  /*0490*/  @!P0 FFMA.SAT R7, R4, R7, 0.5 ;  /* 0x3f00000004078423 */ /* 0x000fc80000002007 */
[----:B------:R-:W-:-:S04]  /*04a0*/  @!P0 FFMA.RM R10, R7, R10, 12582913 ;  /* 0x4b400001070a8423 */ /* 0x000fc8000000400a */
[C---:B------:R-:W-:Y:S01]  /*04b0*/  @!P0 FADD R7, R10.reuse, -12583039 ;  /* 0xcb40007f0a078421 */ /* 0x040fe20000000000 */
[----:B------:R-:W-:-:S03]  /*04c0*/  @!P0 IMAD.SHL.U32 R10, R10, 0x800000, RZ ;  /* 0x008000000a0a8824 */ /* 0x000fc600078e00ff */
[----:B------:R-:W-:-:S04]  /*04d0*/  @!P0 FFMA R7, R4, 1.4426950216293334961, -R7 ;  /* 0x3fb8aa3b04078823 */ /* 0x000fc80000000807 */
[----:B------:R-:W-:Y:S01]  /*04e0*/  @!P0 FFMA R4, R4, 1.925963033500011079e-08, R7 ;  /* 0x32a5706004048823 */ /* 0x000fe20000000007 */
[----:B------:R-:W-:-:S03]  /*04f0*/  HFMA2 R7, -RZ, RZ, 0, 0 ;  /* 0x00000000ff077431 */ /* 0x000fc600000001ff */
[----:B------:R-:W0:Y:S02]  /*0500*/  @!P0 MUFU.EX2 R11, R4 ;  /* 0x00000004000b8308 */ /* 0x000e240000000800 */
[----:B0-----:R-:W-:Y:S01]  /*0510*/  @!P0 FMUL R7, R10, R11 ;  /* 0x0000000b0a078220 */ /* 0x001fe20000400000 */
[----:B------:R-:W-:Y:S06]  /*0520*/  BRA.DIV UR6, `(.L_x_37) ;  /* 0x0000000606b07947 */ /* 0x000fec000b800000 */
[----:B------:R-:W0:Y:S02]  /*0530*/  SHFL.DOWN PT, R4, R7, 0x10, 0x1f ;  /* 0x0a001f0007047f89 */ /* 0x000e2400000e0000 */
        /* <DEDUP_REMOVED lines=8> */
.L_x_56:
[----:B------:R-:W2:Y:S01]  /*05c0*/  @!P2 S2R R9, SR_CgaCtaId ;  /* 0x000000000009a919 */ /* 0x000ea20000008800 */
[----:B------:R-:W-:Y:S01]  /*05d0*/  @!P2 MOV R4, 0x400 ;  /* 0x000004000004a802 */ /* 0x000fe20000000f00 */
[----:B01----:R-:W-:Y:S01]  /*05e0*/  FADD R11, R11, R10 ;  /* 0x0000000a0b0b7221 */ /* 0x003fe20000000000 */
[----:B------:R-:W-:Y:S05]  /*05f0*/  WARPSYNC.ALL ;  /* 0x0000000000007948 */ /* 0x000fea0003800000 */
[----:B------:R-:W-:-:S05]  /*0600*/  @!P2 VIADD R4, R4, 0x80 ;  /* 0x000000800404a836 */ /* 0x000fca0000000000 */
[----:B--2---:R-:W-:-:S05]  /*0610*/  @!P2 LEA R9, R9, R4, 0x18 ;  /* 0x000000040909a211 */ /* 0x004fca00078ec0ff */
[----:B------:R-:W-:-:S05]  /*0620*/  @!P2 IMAD R6, R6, 0x4, R9 ;  /* 0x000000040606a824 */ /* 0x000fca00078e0209 */
[----:B------:R0:W-:Y:S01]  /*0630*/  @!P2 STS [R6], R11 ;  /* 0x0000000b0600a388 */ /* 0x0001e20000000800 */
[----:B------:R-:W-:Y:S06]  /*0640*/  BAR.SYNC.DEFER_BLOCKING 0x0 ;  /* 0x0000000000007b1d */ /* 0x000fec0000010000 */
[----:B------:R-:W-:Y:S05]  /*0650*/  @P1 BRA `(.L_x_38) ;  /* 0x0000000000541947 */ /* 0x000fea0003800000 */
[----:B------:R-:W-:Y:S01]  /*0660*/  SHF.R.U32.HI R0, RZ, 0x5, R0 ;  /* 0x00000005ff007819 */ /* 0x000fe20000011600 */
[----:B------:R-:W-:-:S03]  /*0670*/  UMOV UR6, 0xffffffff ;  /* 0xffffffff00067882 */ /* 0x000fc60000000000 */
[----:B------:R-:W-:-:S13]  /*0680*/  ISETP.GE.U32.AND P1, PT, R5, R0, PT ;  /* 0x000000000500720c */ /* 0x000fda0003f26070 */
[----:B------:R-:W1:Y:S01]  /*0690*/  @!P1 S2R R9, SR_CgaCtaId ;  /* 0x0000000000099919 */ /* 0x000e620000008800 */
[----:B------:R-:W-:-:S04]  /*06a0*/  @!P1 MOV R0, 0x400 ;  /* 0x0000040000009802 */ /* 0x000fc80000000f00 */
[----:B------:R-:W-:-:S04]  /*06b0*/  @!P1 IADD3 R0, PT, PT, R0, 0x80, RZ ;  /* 0x0000008000009810 */ /* 0x000fc80007ffe0ff */
[----:B-1----:R-:W-:Y:S01]  /*06c0*/  @!P1 LEA R4, R9, R0, 0x18 ;  /* 0x0000000009049211 */ /* 0x002fe200078ec0ff */
[----:B------:R-:W-:-:S04]  /*06d0*/  IMAD.MOV.U32 R0, RZ, RZ, RZ ;  /* 0x000000ffff007224 */ /* 0x000fc800078e00ff */
[----:B------:R-:W-:-:S05]  /*06e0*/  @!P1 IMAD R5, R5, 0x4, R4 ;  /* 0x0000000405059824 */ /* 0x000fca00078e0204 */
[----:B------:R1:W2:Y:S01]  /*06f0*/  @!P1 LDS R0, [R5] ;  /* 0x0000000005009984 */ /* 0x0002a20000000800 */
[----:B------:R-:W-:Y:S05]  /*0700*/  BRA.DIV UR6, `(.L_x_39) ;  /* 0x0000000606d87947 */ /* 0x000fea000b800000 */
[----:B-12---:R-:W1:Y:S02]  /*0710*/  SHFL.DOWN PT, R5, R0, 0x10, 0x1f ;  /* 0x0a001f0000057f89 */ /* 0x006e6400000e0000 */
[----:B-1----:R-:W-:-:S05]  /*0720*/  FADD R5, R5, R0 ;  /* 0x0000000005057221 */ /* 0x002fca0000000000 */
[----:B------:R-:W1:Y:S02]  /*0730*/  SHFL.DOWN PT, R4, R5, 0x8, 0x1f ;  /* 0x09001f0005047f89 */ /* 0x000e6400000e0000 */
[----:B-1----:R-:W-:-:S05]  /*0740*/  FADD R4, R5, R4 ;  /* 0x0000000405047221 */ /* 0x002fca0000000000 */
[----:B------:R-:W1:Y:S02]  /*0750*/  SHFL.DOWN PT, R9, R4, 0x4, 0x1f ;  /* 0x08801f0004097f89 */ /* 0x000e6400000e0000 */
[----:B-1----:R-:W-:-:S05]  /*0760*/  FADD R9, R4, R9 ;  /* 0x0000000904097221 */ /* 0x002fca0000000000 */
[----:B0-----:R-:W0:Y:S02]  /*0770*/  SHFL.DOWN PT, R6, R9, 0x2, 0x1f ;  /* 0x08401f0009067f89 */ /* 0x001e2400000e0000 */
[----:B0-----:R-:W-:-:S05]  /*0780*/  FADD R6, R9, R6 ;  /* 0x0000000609067221 */ /* 0x001fca0000000000 */
[----:B------:R0:W1:Y:S02]  /*0790*/  SHFL.DOWN PT, R11, R6, 0x1, 0x1f ;  /* 0x08201f00060b7f89 */ /* 0x00006400000e0000 */
.L_x_62:
[----:B-1----:R-:W-:-:S07]  /*07a0*/  FADD R11, R6, R11 ;  /* 0x0000000b060b7221 */ /* 0x002fce0000000000 */
.L_x_38:
[----:B------:R-:W-:Y:S01]  /*07b0*/  ISETP.NE.AND P1, PT, R3, RZ, PT ;  /* 0x000000ff0300720c */ /* 0x000fe20003f25270 */
[----:B------:R-:W-:Y:S05]  /*07c0*/  WARPSYNC.ALL ;  /* 0x0000000000007948 */ /* 0x000fea0003800000 */
[----:B------:R-:W-:Y:S06]  /*07d0*/  BAR.SYNC.DEFER_BLOCKING 0x0 ;  /* 0x0000000000007b1d */ /* 0x000fec0000010000 */
[----:B------:R-:W-:Y:S04]  /*07e0*/  BSSY.RECONVERGENT B0, `(.L_x_40) ;  /* 0x0000004000007945 */ /* 0x000fe80003800200 */
[----:B------:R-:W-:Y:S05]  /*07f0*/  @P1 BRA `(.L_x_41) ;  /* 0x0000000000081947 */ /* 0x000fea0003800000 */
[----:B------:R-:W1:Y:S02]  /*0800*/  LDC.64 R4, c[0x0][0x390] ;  /* 0x0000e400ff047b82 */ /* 0x000e640000000a00 */
[----:B-1----:R1:W5:Y:S02]  /*0810*/  ATOMG.E.ADD.F32.FTZ.RN.STRONG.GPU PT, RZ, desc[UR4][R4.64], R11 ;  /* 0x8000000b04ff79a3 */ /* 0x002364000c1ef304 */
.L_x_41:
[----:B------:R-:W-:Y:S05]  /*0820*/  BSYNC.RECONVERGENT B0 ;  /* 0x0000000000007941 */ /* 0x000fea0003800200 */
.L_x_40:
[----:B------:R-:W-:Y:S06]  /*0830*/  MEMBAR.SC.GPU ;  /* 0x0000000000007992 */ /* 0x000fec0000002000 */
[----:B------:R-:W-:-:S00]  /*0840*/  ERRBAR ;  /* 0x00000000000079ab */ /* 0x000fc00000000000 */
[----:B------:R-:W-:Y:S06]  /*0850*/  CGAERRBAR ;  /* 0x00000000000075ab */ /* 0x000fec0000000000 */
[----:B------:R-:W-:Y:S01]  /*0860*/  CCTL.IVALL ;  /* 0x00000000ff00798f */ /* 0x000fe20002000000 */
[----:B------:R-:W-:Y:S05]  /*0870*/  @P0 EXIT ;  /* 0x000000000000094d */ /* 0x000fea0003800000 */
[----:B-1----:R-:W0:Y:S02]  /*0880*/  LDC.64 R4, c[0x0][0x390] ;  /* 0x0000e400ff047b82 */ /* 0x002e240000000a00 */
[----:B0-----:R-:W2:Y:S01]  /*0890*/  LDG.E R6, desc[UR4][R4.64] ;  /* 0x0000000404067981 */ /* 0x001ea2000c1e1900 */
        /* <DEDUP_REMOVED lines=11> */
[----:B-----5:R-:W-:Y:S05]  /*0950*/  CALL.REL.NOINC `($__internal_1_$__cuda_sm3x_div_rn_noftz_f32_slowpath) ;  /* 0x0000000400d87944 */ /* 0x020fea0003c00000 */
[----:B------:R-:W-:-:S07]  /*0960*/  MOV R9, R0 ;  /* 0x0000000000097202 */ /* 0x000fce0000000f00 */
.L_x_43:
[----:B------:R-:W-:Y:S05]  /*0970*/  BSYNC.RECONVERGENT B0 ;  /* 0x0000000000007941 */ /* 0x000fea0003800200 */
.L_x_42:
[----:B------:R-:W0:Y:S02]  /*0980*/  LDC.64 R4, c[0x0][0x388] ;  /* 0x0000e200ff047b82 */ /* 0x000e240000000a00 */
[----:B0-----:R-:W-:-:S05]  /*0990*/  IMAD.WIDE.U32 R2, R2, 0x4, R4 ;  /* 0x0000000402027825 */ /* 0x001fca00078e0004 */
[----:B------:R-:W-:Y:S01]  /*09a0*/  STG.E desc[UR4][R2.64], R9 ;  /* 0x0000000902007986 */ /* 0x000fe2000c101904 */
[----:B------:R-:W-:Y:S05]  /*09b0*/  EXIT ;  /* 0x000000000000794d */ /* 0x000fea0003800000 */
.L_x_34:
[----:B------:R-:W-:Y:S02]  /*09c0*/  IMAD.MOV.U32 R14, RZ, RZ, 0x10 ;  /* 0x00000010ff0e7424 */ /* 0x000fe400078e00ff */
[----:B------:R-:W-:Y:S02]  /*09d0*/  IMAD.MOV.U32 R16, RZ, RZ, 0x1f ;  /* 0x0000001fff107424 */ /* 0x000fe400078e00ff */
[----:B------:R-:W-:-:S07]  /*09e0*/  IMAD.MOV.U32 R13, RZ, RZ, -0x1 ;  /* 0xffffffffff0d7424 */ /* 0x000fce00078e00ff */
[----:B01----:R-:W-:Y:S05]  /*09f0*/  WARPSYNC.COLLECTIVE R13, `(.L_x_44) ;  /* 0x000000000d087348 */ /* 0x003fea0003c00000 */
[----:B-1----:R1:W2:Y:S02]  /*0a00*/  SHFL.BFLY P2, R12, R7, R14, R16 ;  /* 0x0c00000e070c7389 */ /* 0x0022a40000040010 */
[----:B012---:R-:W-:Y:S05]  /*0a10*/  ENDCOLLECTIVE ;  /* 0x000000000000791b */ /* 0x007fea0003800000 */
.L_x_44:
[----:B------:R-:W-:Y:S01]  /*0a20*/  IMAD.MOV.U32 R14, RZ, RZ, 0x8 ;  /* 0x00000008ff0e7424 */ /* 0x000fe200078e00ff */
[----:B------:R-:W-:-:S04]  /*0a30*/  MOV R8, R12 ;  /* 0x0000000c00087202 */ /* 0x000fc80000000f00 */
[----:B------:R-:W-:-:S05]  /*0a40*/  FMNMX R8, R8, R7, !PT ;  /* 0x0000000708087209 */ /* 0x000fca0007800000 */
[----:B------:R-:W-:-:S07]  /*0a50*/  IMAD.MOV.U32 R7, RZ, RZ, R8 ;  /* 0x000000ffff077224 */ /* 0x000fce00078e0008 */
[----:B------:R-:W-:Y:S05]  /*0a60*/  WARPSYNC.COLLECTIVE R13, `(.L_x_45) ;  /* 0x000000000d087348 */ /* 0x000fea0003c00000 */
[----:B------:R0:W1:Y:S02]  /*0a70*/  SHFL.BFLY P2, R12, R7, R14, R16 ;  /* 0x0c00000e070c7389 */ /* 0x0000640000040010 */
[----:B01----:R-:W-:Y:S05]  /*0a80*/  ENDCOLLECTIVE ;  /* 0x000000000000791b */ /* 0x003fea0003800000 */
.L_x_45:
[----:B------:R-:W-:Y:S02]  /*0a90*/  IMAD.MOV.U32 R14, RZ, RZ, 0x4 ;  /* 0x00000004ff0e7424 */ /* 0x000fe400078e00ff */
[----:B------:R-:W-:-:S05]  /*0aa0*/  IMAD.MOV.U32 R9, RZ, RZ, R12 ;  /* 0x000000ffff097224 */ /* 0x000fca00078e000c */
[----:B------:R-:W-:-:S04]  /*0ab0*/  FMNMX R9, R8, R9, !PT ;  /* 0x0000000908097209 */ /* 0x000fc80007800000 */
[----:B------:R-:W-:-:S07]  /*0ac0*/  MOV R7, R9 ;  /* 0x0000000900077202 */ /* 0x000fce0000000f00 */
[----:B------:R-:W-:Y:S05]  /*0ad0*/  WARPSYNC.COLLECTIVE R13, `(.L_x_46) ;  /* 0x000000000d087348 */ /* 0x000fea0003c00000 */
[----:B------:R0:W1:Y:S02]  /*0ae0*/  SHFL.BFLY P2, R12, R7, R14, R16 ;  /* 0x0c00000e070c7389 */ /* 0x0000640000040010 */
[----:B01----:R-:W-:Y:S05]  /*0af0*/  ENDCOLLECTIVE ;  /* 0x000000000000791b */ /* 0x003fea0003800000 */
.L_x_46:
[----:B------:R-:W-:Y:S02]  /*0b00*/  HFMA2 R14, -RZ, RZ, 0, 1.1920928955078125e-07 ;  /* 0x00000002ff0e7431 */ /* 0x000fe400000001ff */
[----:B------:R-:W-:-:S05]  /*0b10*/  IMAD.MOV.U32 R10, RZ, RZ, R12 ;  /* 0x000000ffff0a7224 */ /* 0x000fca00078e000c */
[----:B------:R-:W-:-:S05]  /*0b20*/  FMNMX R10, R9, R10, !PT ;  /* 0x0000000a090a7209 */ /* 0x000fca0007800000 */
[----:B------:R-:W-:-:S07]  /*0b30*/  IMAD.MOV.U32 R7, RZ, RZ, R10 ;  /* 0x000000ffff077224 */ /* 0x000fce00078e000a */
[----:B------:R-:W-:Y:S05]  /*0b40*/  WARPSYNC.COLLECTIVE R13, `(.L_x_47) ;  /* 0x000000000d087348 */ /* 0x000fea0003c00000 */
[----:B------:R0:W1:Y:S02]  /*0b50*/  SHFL.BFLY P2, R12, R7, R14, R16 ;  /* 0x0c00000e070c7389 */ /* 0x0000640000040010 */
[----:B01----:R-:W-:Y:S05]  /*0b60*/  ENDCOLLECTIVE ;  /* 0x000000000000791b */ /* 0x003fea0003800000 */
.L_x_47:
[----:B------:R-:W-:Y:S01]  /*0b70*/  MOV R14, 0x1 ;  /* 0x00000001000e7802 */ /* 0x000fe20000000f00 */
[----:B------:R-:W-:-:S05]  /*0b80*/  IMAD.MOV.U32 R11, RZ, RZ, R12 ;  /* 0x000000ffff0b7224 */ /* 0x000fca00078e000c */
[----:B------:R-:W-:-:S05]  /*0b90*/  FMNMX R11, R10, R11, !PT ;  /* 0x0000000b0a0b7209 */ /* 0x000fca0007800000 */
[----:B------:R-:W-:-:S07]  /*0ba0*/  IMAD.MOV.U32 R7, RZ, RZ, R11 ;  /* 0x000000ffff077224 */ /* 0x000fce00078e000b */
[----:B------:R-:W-:Y:S05]  /*0bb0*/  WARPSYNC.COLLECTIVE R13, `(.L_x_48) ;  /* 0x000000000d087348 */ /* 0x000fea0003c00000 */
[----:B------:R0:W1:Y:S02]  /*0bc0*/  SHFL.BFLY P2, R12, R7, R14, R16 ;  /* 0x0c00000e070c7389 */ /* 0x0000640000040010 */
[----:B01----:R-:W-:Y:S05]  /*0bd0*/  ENDCOLLECTIVE ;  /* 0x000000000000791b */ /* 0x003fea0003800000 */
.L_x_48:
[----:B------:R-:W-:Y:S05]  /*0be0*/  BRA `(.L_x_49) ;  /* 0xfffffff400d07947 */ /* 0x000fea000383ffff */
.L_x_37:
[----:B------:R-:W-:Y:S01]  /*0bf0*/  BSSY B0, `(.L_x_50) ;  /* 0x0000008000007945 */ /* 0x000fe20003800000 */
[----:B------:R-:W-:Y:S01]  /*0c00*/  IMAD.MOV.U32 R12, RZ, RZ, R7 ;  /* 0x000000ffff0c7224 */ /* 0x000fe200078e0007 */
[----:B------:R-:W-:Y:S01]  /*0c10*/  MOV R15, 0x1f ;  /* 0x0000001f000f7802 */ /* 0x000fe20000000f00 */
[----:B------:R-:W-:Y:S02]  /*0c20*/  IMAD.MOV.U32 R14, RZ, RZ, 0x10 ;  /* 0x00000010ff0e7424 */ /* 0x000fe400078e00ff */
[----:B------:R-:W-:-:S07]  /*0c30*/  IMAD.MOV.U32 R13, RZ, RZ, -0x1 ;  /* 0xffffffffff0d7424 */ /* 0x000fce00078e00ff */
[----:B------:R-:W-:Y:S05]  /*0c40*/  WARPSYNC.COLLECTIVE R13, `(.L_x_51) ;  /* 0x000000000d087348 */ /* 0x000fea0003c00000 */
[----:B------:R0:W1:Y:S02]  /*0c50*/  SHFL.DOWN P3, R10, R12, R14, R15 ;  /* 0x0800000e0c0a7389 */ /* 0x000064000006000f */
[----:B01----:R-:W-:Y:S05]  /*0c60*/  ENDCOLLECTIVE ;  /* 0x000000000000791b */ /* 0x003fea0003800000 */
.L_x_51:
[----:B------:R-:W-:Y:S05]  /*0c70*/  BSYNC B0 ;  /* 0x0000000000007941 */ /* 0x000fea0003800000 */
.L_x_50:
[----:B------:R-:W-:Y:S01]  /*0c80*/  IMAD.MOV.U32 R4, RZ, RZ, R10 ;  /* 0x000000ffff047224 */ /* 0x000fe200078e000a */
[----:B------:R-:W-:Y:S01]  /*0c90*/  MOV R13, 0xffffffff ;  /* 0xffffffff000d7802 */ /* 0x000fe20000000f00 */
[----:B------:R-:W-:Y:S02]  /*0ca0*/  IMAD.MOV.U32 R14, RZ, RZ, 0x8 ;  /* 0x00000008ff0e7424 */ /* 0x000fe400078e00ff */
[----:B------:R-:W-:Y:S01]  /*0cb0*/  FADD R4, R4, R7 ;  /* 0x0000000704047221 */ /* 0x000fe20000000000 */
[----:B------:R-:W-:-:S04]  /*0cc0*/  IMAD.MOV.U32 R15, RZ, RZ, 0x1f ;  /* 0x0000001fff0f7424 */ /* 0x000fc800078e00ff */
[----:B------:R-:W-:-:S07]  /*0cd0*/  MOV R12, R4 ;  /* 0x00000004000c7202 */ /* 0x000fce0000000f00 */
[----:B------:R-:W-:Y:S05]  /*0ce0*/  WARPSYNC.COLLECTIVE R13, `(.L_x_52) ;  /* 0x000000000d087348 */ /* 0x000fea0003c00000 */
[----:B------:R0:W1:Y:S02]  /*0cf0*/  SHFL.DOWN P3, R10, R12, R14, R15 ;  /* 0x0800000e0c0a7389 */ /* 0x000064000006000f */
[----:B01----:R-:W-:Y:S05]  /*0d00*/  ENDCOLLECTIVE ;  /* 0x000000000000791b */ /* 0x003fea0003800000 */
.L_x_52:
[----:B------:R-:W-:Y:S02]  /*0d10*/  HFMA2 R14, -RZ, RZ, 0, 2.384185791015625e-07 ;  /* 0x00000004ff0e7431 */ /* 0x000fe400000001ff */
[----:B------:R-:W-:-:S04]  /*0d20*/  IMAD.MOV.U32 R9, RZ, RZ, R10 ;  /* 0x000000ffff097224 */ /* 0x000fc800078e000a */
[----:B------:R-:W-:-:S04]  /*0d30*/  FADD R9, R4, R9 ;  /* 0x0000000904097221 */ /* 0x000fc80000000000 */
[----:B------:R-:W-:-:S07]  /*0d40*/  IMAD.MOV.U32 R12, RZ, RZ, R9 ;  /* 0x000000ffff0c7224 */ /* 0x000fce00078e0009 */
[----:B------:R-:W-:Y:S05]  /*0d50*/  WARPSYNC.COLLECTIVE R13, `(.L_x_53) ;  /* 0x000000000d087348 */ /* 0x000fea0003c00000 */
[----:B------:R0:W1:Y:S02]  /*0d60*/  SHFL.DOWN P3, R10, R12, R14, R15 ;  /* 0x0800000e0c0a7389 */ /* 0x000064000006000f */
[----:B01----:R-:W-:Y:S05]  /*0d70*/  ENDCOLLECTIVE ;  /* 0x000000000000791b */ /* 0x003fea0003800000 */
.L_x_53:
[----:B------:R-:W-:Y:S01]  /*0d80*/  MOV R14, 0x2 ;  /* 0x00000002000e7802 */ /* 0x000fe20000000f00 */
[----:B------:R-:W-:-:S04]  /*0d90*/  IMAD.MOV.U32 R8, RZ, RZ, R10 ;  /* 0x000000ffff087224 */ /* 0x000fc800078e000a */
[----:B------:R-:W-:-:S04]  /*0da0*/  FADD R8, R9, R8 ;  /* 0x0000000809087221 */ /* 0x000fc80000000000 */
[----:B------:R-:W-:-:S07]  /*0db0*/  IMAD.MOV.U32 R12, RZ, RZ, R8 ;  /* 0x000000ffff0c7224 */ /* 0x000fce00078e0008 */
[----:B------:R-:W-:Y:S05]  /*0dc0*/  WARPSYNC.COLLECTIVE R13, `(.L_x_54) ;  /* 0x000000000d087348 */ /* 0x000fea0003c00000 */
[----:B------:R0:W1:Y:S02]  /*0dd0*/  SHFL.DOWN P3, R10, R12, R14, R15 ;  /* 0x0800000e0c0a7389 */ /* 0x000064000006000f */
[----:B01----:R-:W-:Y:S05]  /*0de0*/  ENDCOLLECTIVE ;  /* 0x000000000000791b */ /* 0x003fea0003800000 */
.L_x_54:
[----:B------:R-:W-:Y:S02]  /*0df0*/  HFMA2 R14, -RZ, RZ, 0, 5.9604644775390625e-08 ;  /* 0x00000001ff0e7431 */ /* 0x000fe400000001ff */
[----:B------:R-:W-:-:S04]  /*0e00*/  IMAD.MOV.U32 R11, RZ, RZ, R10 ;  /* 0x000000ffff0b7224 */ /* 0x000fc800078e000a */
[----:B------:R-:W-:-:S04]  /*0e10*/  FADD R11, R8, R11 ;  /* 0x0000000b080b7221 */ /* 0x000fc80000000000 */
[----:B------:R-:W-:-:S07]  /*0e20*/  IMAD.MOV.U32 R12, RZ, RZ, R11 ;  /* 0x000000ffff0c7224 */ /* 0x000fce00078e000b */
[----:B------:R-:W-:Y:S05]  /*0e30*/  WARPSYNC.COLLECTIVE R13, `(.L_x_55) ;  /* 0x000000000d087348 */ /* 0x000fea0003c00000 */
[----:B------:R0:W1:Y:S02]  /*0e40*/  SHFL.DOWN P3, R10, R12, R14, R15 ;  /* 0x0800000e0c0a7389 */ /* 0x000064000006000f */
[----:B01----:R-:W-:Y:S05]  /*0e50*/  ENDCOLLECTIVE ;  /* 0x000000000000791b */ /* 0x003fea0003800000 */
.L_x_55:
[----:B------:R-:W-:Y:S05]  /*0e60*/  BRA `(.L_x_56) ;  /* 0xfffffff400d47947 */ /* 0x000fea000383ffff */
.L_x_39:
[----:B--2---:R-:W-:Y:S01]  /*0e70*/  IMAD.MOV.U32 R12, RZ, RZ, R0 ;  /* 0x000000ffff0c7224 */ /* 0x004fe200078e0000 */
[----:B------:R-:W-:Y:S01]  /*0e80*/  MOV R15, 0x1f ;  /* 0x0000001f000f7802 */ /* 0x000fe20000000f00 */
[----:B------:R-:W-:Y:S02]  /*0e90*/  IMAD.MOV.U32 R14, RZ, RZ, 0x10 ;  /* 0x00000010ff0e7424 */ /* 0x000fe400078e00ff */
[----:B------:R-:W-:-:S07]  /*0ea0*/  IMAD.MOV.U32 R13, RZ, RZ, -0x1 ;  /* 0xffffffffff0d7424 */ /* 0x000fce00078e00ff */
[----:B01----:R-:W-:Y:S05]  /*0eb0*/  WARPSYNC.COLLECTIVE R13, `(.L_x_57) ;  /* 0x000000000d087348 */ /* 0x003fea0003c00000 */
[----:B------:R2:W3:Y:S02]  /*0ec0*/  SHFL.DOWN P3, R10, R12, R14, R15 ;  /* 0x0800000e0c0a7389 */ /* 0x0004e4000006000f */
[----:B0123--:R-:W-:Y:S05]  /*0ed0*/  ENDCOLLECTIVE ;  /* 0x000000000000791b */ /* 0x00ffea0003800000 */
.L_x_57:
[----:B------:R-:W-:Y:S02]  /*0ee0*/  IMAD.MOV.U32 R14, RZ, RZ, 0x8 ;  /* 0x00000008ff0e7424 */ /* 0x000fe400078e00ff */
[----:B------:R-:W-:-:S04]  /*0ef0*/  IMAD.MOV.U32 R5, RZ, RZ, R10 ;  /* 0x000000ffff057224 */ /* 0x000fc800078e000a */
[----:B------:R-:W-:-:S05]  /*0f00*/  FADD R5, R5, R0 ;  /* 0x0000000005057221 */ /* 0x000fca0000000000 */
[----:B------:R-:W-:-:S07]  /*0f10*/  MOV R12, R5 ;  /* 0x00000005000c7202 */ /* 0x000fce0000000f00 */
[----:B------:R-:W-:Y:S05]  /*0f20*/  WARPSYNC.COLLECTIVE R13, `(.L_x_58) ;  /* 0x000000000d087348 */ /* 0x000fea0003c00000 */
[----:B------:R0:W1:Y:S02]  /*0f30*/  SHFL.DOWN P3, R10, R12, R14, R15 ;  /* 0x0800000e0c0a7389 */ /* 0x000064000006000f */
[----:B01----:R-:W-:Y:S05]  /*0f40*/  ENDCOLLECTIVE ;  /* 0x000000000000791b */ /* 0x003fea0003800000 */
.L_x_58:
[----:B------:R-:W-:Y:S02]  /*0f50*/  IMAD.MOV.U32 R14, RZ, RZ, 0x4 ;  /* 0x00000004ff0e7424 */ /* 0x000fe400078e00ff */
[----:B------:R-:W-:-:S04]  /*0f60*/  IMAD.MOV.U32 R4, RZ, RZ, R10 ;  /* 0x000000ffff047224 */ /* 0x000fc800078e000a */
[----:B------:R-:W-:-:S05]  /*0f70*/  FADD R4, R5, R4 ;  /* 0x0000000405047221 */ /* 0x000fca0000000000 */
[----:B------:R-:W-:-:S07]  /*0f80*/  MOV R12, R4 ;  /* 0x00000004000c7202 */ /* 0x000fce0000000f00 */
[----:B------:R-:W-:Y:S05]  /*0f90*/  WARPSYNC.COLLECTIVE R13, `(.L_x_59) ;  /* 0x000000000d087348 */ /* 0x000fea0003c00000 */
[----:B------:R0:W1:Y:S02]  /*0fa0*/  SHFL.DOWN P3, R10, R12, R14, R15 ;  /* 0x0800000e0c0a7389 */ /* 0x000064000006000f */
[----:B01----:R-:W-:Y:S05]  /*0fb0*/  ENDCOLLECTIVE ;  /* 0x000000000000791b */ /* 0x003fea0003800000 */
.L_x_59:
[----:B------:R-:W-:Y:S02]  /*0fc0*/  IMAD.MOV.U32 R14, RZ, RZ, 0x2 ;  /* 0x00000002ff0e7424 */ /* 0x000fe400078e00ff */
[----:B------:R-:W-:-:S04]  /*0fd0*/  IMAD.MOV.U32 R9, RZ, RZ, R10 ;  /* 0x000000ffff097224 */ /* 0x000fc800078e000a */
[----:B------:R-:W-:-:S05]  /*0fe0*/  FADD R9, R4, R9 ;  /* 0x0000000904097221 */ /* 0x000fca0000000000 */
[----:B------:R-:W-:-:S07]  /*0ff0*/  MOV R12, R9 ;  /* 0x00000009000c7202 */ /* 0x000fce0000000f00 */
[----:B------:R-:W-:Y:S05]  /*1000*/  WARPSYNC.COLLECTIVE R13, `(.L_x_60) ;  /* 0x000000000d087348 */ /* 0x000fea0003c00000 */
[----:B------:R0:W1:Y:S02]  /*1010*/  SHFL.DOWN P3, R10, R12, R14, R15 ;  /* 0x0800000e0c0a7389 */ /* 0x000064000006000f */
[----:B01----:R-:W-:Y:S05]  /*1020*/  ENDCOLLECTIVE ;  /* 0x000000000000791b */ /* 0x003fea0003800000 */
.L_x_60:
[----:B------:R-:W-:Y:S02]  /*1030*/  IMAD.MOV.U32 R14, RZ, RZ, 0x1 ;  /* 0x00000001ff0e7424 */ /* 0x000fe400078e00ff */
[----:B------:R-:W-:-:S04]  /*1040*/  IMAD.MOV.U32 R6, RZ, RZ, R10 ;  /* 0x000000ffff067224 */ /* 0x000fc800078e000a */
[----:B------:R-:W-:-:S05]  /*1050*/  FADD R6, R9, R6 ;  /* 0x0000000609067221 */ /* 0x000fca0000000000 */
[----:B------:R-:W-:-:S07]  /*1060*/  MOV R12, R6 ;  /* 0x00000006000c7202 */ /* 0x000fce0000000f00 */
[----:B------:R-:W-:Y:S05]  /*1070*/  WARPSYNC.COLLECTIVE R13, `(.L_x_61) ;  /* 0x000000000d087348 */ /* 0x000fea0003c00000 */
[----:B------:R0:W1:Y:S02]  /*1080*/  SHFL.DOWN P3, R10, R12, R14, R15 ;  /* 0x0800000e0c0a7389 */ /* 0x000064000006000f */
[----:B01----:R-:W-:Y:S05]  /*1090*/  ENDCOLLECTIVE ;  /* 0x000000000000791b */ /* 0x003fea0003800000 */
.L_x_61:
[----:B------:R-:W-:Y:S01]  /*10a0*/  IMAD.MOV.U32 R11, RZ, RZ, R10 ;  /* 0x000000ffff0b7224 */ /* 0x000fe200078e000a */
[----:B------:R-:W-:Y:S06]  /*10b0*/  BRA `(.L_x_62) ;  /* 0xfffffff400b87947 */ /* 0x000fec000383ffff */
        .weak           $__internal_1_$__cuda_sm3x_div_rn_noftz_f32_slowpath
        .type           $__internal_1_$__cuda_sm3x_div_rn_noftz_f32_slowpath,@function
        .size           $__internal_1_$__cuda_sm3x_div_rn_noftz_f32_slowpath,(.L_x_116 - $__internal_1_$__cuda_sm3x_div_rn_noftz_f32_slowpath)
$__internal_1_$__cuda_sm3x_div_rn_noftz_f32_slowpath:
[----:B------:R-:W-:Y:S01]  /*10c0*/  SHF.R.U32.HI R5, RZ, 0x17, R6 ;  /* 0x00000017ff057819 */ /* 0x000fe20000011606 */
[----:B------:R-:W-:Y:S01]  /*10d0*/  BSSY.RECONVERGENT B1, `(.L_x_63) ;  /* 0x0000063000017945 */ /* 0x000fe20003800200 */
[----:B------:R-:W-:Y:S02]  /*10e0*/  SHF.R.U32.HI R0, RZ, 0x17, R3 ;  /* 0x00000017ff007819 */ /* 0x000fe40000011603 */
[----:B------:R-:W-:Y:S02]  /*10f0*/  LOP3.LUT R5, R5, 0xff, RZ, 0xc0, !PT ;  /* 0x000000ff05057812 */ /* 0x000fe400078ec0ff */
[----:B------:R-:W-:Y:S02]  /*1100*/  LOP3.LUT R10, R0, 0xff, RZ, 0xc0, !PT ;  /* 0x000000ff000a7812 */ /* 0x000fe400078ec0ff */
[----:B------:R-:W-:-:S03]  /*1110*/  IADD3 R8, PT, PT, R5, -0x1, RZ ;  /* 0xffffffff05087810 */ /* 0x000fc60007ffe0ff */
[----:B------:R-:W-:Y:S01]  /*1120*/  VIADD R9, R10, 0xffffffff ;  /* 0xffffffff0a097836 */ /* 0x000fe20000000000 */
[----:B------:R-:W-:-:S04]  /*1130*/  ISETP.GT.U32.AND P0, PT, R8, 0xfd, PT ;  /* 0x000000fd0800780c */ /* 0x000fc80003f04070 */
[----:B------:R-:W-:-:S13]  /*1140*/  ISETP.GT.U32.OR P0, PT, R9, 0xfd, P0 ;  /* 0x000000fd0900780c */ /* 0x000fda0000704470 */
[----:B------:R-:W-:Y:S01]  /*1150*/  @!P0 IMAD.MOV.U32 R7, RZ, RZ, RZ ;  /* 0x000000ffff078224 */ /* 0x000fe200078e00ff */
[----:B------:R-:W-:Y:S06]  /*1160*/  @!P0 BRA `(.L_x_64) ;  /* 0x0000000000608947 */ /* 0x000fec0003800000 */
[----:B------:R-:W-:Y:S02]  /*1170*/  FSETP.GTU.FTZ.AND P0, PT, |R3|, +INF , PT ;  /* 0x7f8000000300780b */ /* 0x000fe40003f1c200 */
[----:B------:R-:W-:Y:S02]  /*1180*/  FSETP.GTU.FTZ.AND P1, PT, |R6|, +INF , PT ;  /* 0x7f8000000600780b */ /* 0x000fe40003f3c200 */
[----:B------:R-:W-:Y:S02]  /*1190*/  MOV R0, R6 ;  /* 0x0000000600007202 */ /* 0x000fe40000000f00 */
        /* <DEDUP_REMOVED lines=16> */
[----:B------:R-:W-:Y:S02]  /*12a0*/  @P0 IMAD.MOV.U32 R7, RZ, RZ, RZ ;  /* 0x000000ffff070224 */ /* 0x000fe400078e00ff */
[----:B------:R-:W-:Y:S01]  /*12b0*/  @!P0 FFMA R3, R3, 1.84467440737095516160e+19, RZ ;  /* 0x5f80000003038823 */ /* 0x000fe200000000ff */
[----:B------:R-:W-:Y:S02]  /*12c0*/  @!P0 IMAD.MOV.U32 R7, RZ, RZ, -0x40 ;  /* 0xffffffc0ff078424 */ /* 0x000fe400078e00ff */
[----:B------:R-:W-:-:S03]  /*12d0*/  @!P1 FFMA R6, R0, 1.84467440737095516160e+19, RZ ;  /* 0x5f80000000069823 */ /* 0x000fc600000000ff */
[----:B------:R-:W-:-:S07]  /*12e0*/  @!P1 IADD3 R7, PT, PT, R7, 0x40, RZ ;  /* 0x0000004007079810 */ /* 0x000fce0007ffe0ff */
.L_x_64:
[----:B------:R-:W-:Y:S01]  /*12f0*/  LEA R9, R5, 0xc0800000, 0x17 ;  /* 0xc080000005097811 */ /* 0x000fe200078eb8ff */
[----:B------:R-:W-:Y:S04]  /*1300*/  BSSY.RECONVERGENT B2, `(.L_x_69) ;  /* 0x0000036000027945 */ /* 0x000fe80003800200 */
[----:B------:R-:W-:Y:S02]  /*1310*/  IMAD.IADD R9, R6, 0x1, -R9 ;  /* 0x0000000106097824 */ /* 0x000fe400078e0a09 */
[----:B------:R-:W-:Y:S02]  /*1320*/  VIADD R6, R10, 0xffffff81 ;  /* 0xffffff810a067836 */ /* 0x000fe40000000000 */
[----:B------:R-:W0:Y:S01]  /*1330*/  MUFU.RCP R8, R9 ;  /* 0x0000000900087308 */ /* 0x000e220000001000 */
[----:B------:R-:W-:Y:S01]  /*1340*/  FADD.FTZ R11, -R9, -RZ ;  /* 0x800000ff090b7221 */ /* 0x000fe20000010100 */
[C---:B------:R-:W-:Y:S01]  /*1350*/  IMAD R0, R6.reuse, -0x800000, R3 ;  /* 0xff80000006007824 */ /* 0x040fe200078e0203 */
[----:B------:R-:W-:-:S04]  /*1360*/  IADD3 R6, PT, PT, R6, 0x7f, -R5 ;  /* 0x0000007f06067810 */ /* 0x000fc80007ffe805 */
[----:B------:R-:W-:Y:S01]  /*1370*/  IADD3 R6, PT, PT, R6, R7, RZ ;  /* 0x0000000706067210 */ /* 0x000fe20007ffe0ff */
[----:B0-----:R-:W-:-:S04]  /*1380*/  FFMA R13, R8, R11, 1 ;  /* 0x3f800000080d7423 */ /* 0x001fc8000000000b */
[----:B------:R-:W-:-:S04]  /*1390*/  FFMA R10, R8, R13, R8 ;  /* 0x0000000d080a7223 */ /* 0x000fc80000000008 */
[----:B------:R-:W-:-:S04]  /*13a0*/  FFMA R3, R0, R10, RZ ;  /* 0x0000000a00037223 */ /* 0x000fc800000000ff */
[----:B------:R-:W-:-:S04]  /*13b0*/  FFMA R8, R11, R3, R0 ;  /* 0x000000030b087223 */ /* 0x000fc80000000000 */
[----:B------:R-:W-:-:S04]  /*13c0*/  FFMA R13, R10, R8, R3 ;  /* 0x000000080a0d7223 */ /* 0x000fc80000000003 */
[----:B------:R-:W-:-:S04]  /*13d0*/  FFMA R8, R11, R13, R0 ;  /* 0x0000000d0b087223 */ /* 0x000fc80000000000 */
[----:B------:R-:W-:-:S05]  /*13e0*/  FFMA R0, R10, R8, R13 ;  /* 0x000000080a007223 */ /* 0x000fca000000000d */
[----:B------:R-:W-:-:S04]  /*13f0*/  SHF.R.U32.HI R3, RZ, 0x17, R0 ;  /* 0x00000017ff037819 */ /* 0x000fc80000011600 */
[----:B------:R-:W-:-:S05]  /*1400*/  LOP3.LUT R3, R3, 0xff, RZ, 0xc0, !PT ;  /* 0x000000ff03037812 */ /* 0x000fca00078ec0ff */
[----:B------:R-:W-:-:S04]  /*1410*/  IMAD.IADD R7, R3, 0x1, R6 ;  /* 0x0000000103077824 */ /* 0x000fc800078e0206 */
        /* <DEDUP_REMOVED lines=11> */
[CCC-:B------:R-:W-:Y:S01]  /*14d0*/  FFMA.RM R6, R10.reuse, R8.reuse, R13.reuse ;  /* 0x000000080a067223 */ /* 0x1c0fe2000000400d */
[C---:B------:R-:W-:Y:S02]  /*14e0*/  ISETP.NE.AND P2, PT, R7.reuse, RZ, PT ;  /* 0x000000ff0700720c */ /* 0x040fe40003f45270 */
[----:B------:R-:W-:Y:S02]  /*14f0*/  ISETP.NE.AND P1, PT, R7, RZ, PT ;  /* 0x000000ff0700720c */ /* 0x000fe40003f25270 */
[----:B------:R-:W-:Y:S01]  /*1500*/  LOP3.LUT R5, R3, 0x7fffff, RZ, 0xc0, !PT ;  /* 0x007fffff03057812 */ /* 0x000fe200078ec0ff */
[----:B------:R-:W-:Y:S01]  /*1510*/  FFMA.RP R3, R10, R8, R13 ;  /* 0x000000080a037223 */ /* 0x000fe2000000800d */
[----:B------:R-:W-:Y:S01]  /*1520*/  IADD3 R8, PT, PT, R7, 0x20, RZ ;  /* 0x0000002007087810 */ /* 0x000fe20007ffe0ff */
[----:B------:R-:W-:Y:S01]  /*1530*/  IMAD.MOV R7, RZ, RZ, -R7 ;  /* 0x000000ffff077224 */ /* 0x000fe200078e0a07 */
[----:B------:R-:W-:-:S02]  /*1540*/  LOP3.LUT R5, R5, 0x800000, RZ, 0xfc, !PT ;  /* 0x0080000005057812 */ /* 0x000fc400078efcff */
[----:B------:R-:W-:Y:S02]  /*1550*/  FSETP.NEU.FTZ.AND P0, PT, R3, R6, PT ;  /* 0x000000060300720b */ /* 0x000fe40003f1d000 */
[----:B------:R-:W-:Y:S02]  /*1560*/  SHF.L.U32 R8, R5, R8, RZ ;  /* 0x0000000805087219 */ /* 0x000fe400000006ff */
        /* <DEDUP_REMOVED lines=11> */
.L_x_71:
[----:B------:R-:W-:-:S04]  /*1620*/  LOP3.LUT R0, R0, 0x80000000, RZ, 0xc0, !PT ;  /* 0x8000000000007812 */ /* 0x000fc800078ec0ff */
[----:B------:R-:W-:Y:S01]  /*1630*/  LOP3.LUT R0, R0, 0x7f800000, RZ, 0xfc, !PT ;  /* 0x7f80000000007812 */ /* 0x000fe200078efcff */
[----:B------:R-:W-:Y:S06]  /*1640*/  BRA `(.L_x_72) ;  /* 0x0000000000047947 */ /* 0x000fec0003800000 */
.L_x_70:
[----:B------:R-:W-:-:S07]  /*1650*/  LEA R0, R6, R0, 0x17 ;  /* 0x0000000006007211 */ /* 0x000fce00078eb8ff */
.L_x_72:
[----:B------:R-:W-:Y:S05]  /*1660*/  BSYNC.RECONVERGENT B2 ;  /* 0x0000000000027941 */ /* 0x000fea0003800200 */
.L_x_69:
[----:B------:R-:W-:Y:S05]  /*1670*/  BRA `(.L_x_73) ;  /* 0x0000000000207947 */ /* 0x000fea0003800000 */
.L_x_68:
[----:B------:R-:W-:-:S04]  /*1680*/  LOP3.LUT R0, R6, 0x80000000, R3, 0x48, !PT ;  /* 0x8000000006007812 */ /* 0x000fc800078e4803 */
[----:B------:R-:W-:Y:S01]  /*1690*/  LOP3.LUT R0, R0, 0x7f800000, RZ, 0xfc, !PT ;  /* 0x7f80000000007812 */ /* 0x000fe200078efcff */
[----:B------:R-:W-:Y:S06]  /*16a0*/  BRA `(.L_x_73) ;  /* 0x0000000000147947 */ /* 0x000fec0003800000 */
.L_x_67:
[----:B------:R-:W-:Y:S01]  /*16b0*/  LOP3.LUT R0, R6, 0x80000000, R3, 0x48, !PT ;  /* 0x8000000006007812 */ /* 0x000fe200078e4803 */
[----:B------:R-:W-:Y:S06]  /*16c0*/  BRA `(.L_x_73) ;  /* 0x00000000000c7947 */ /* 0x000fec0003800000 */
.L_x_66:
[----:B------:R-:W0:Y:S01]  /*16d0*/  MUFU.RSQ R0, -QNAN ;  /* 0xffc0000000007908 */ /* 0x000e220000001400 */
[----:B------:R-:W-:Y:S05]  /*16e0*/  BRA `(.L_x_73) ;  /* 0x0000000000047947 */ /* 0x000fea0003800000 */
.L_x_65:
[----:B------:R-:W-:-:S07]  /*16f0*/  FADD.FTZ R0, R3, R0 ;  /* 0x0000000003007221 */ /* 0x000fce0000010000 */
.L_x_73:
[----:B------:R-:W-:Y:S05]  /*1700*/  BSYNC.RECONVERGENT B1 ;  /* 0x0000000000017941 */ /* 0x000fea0003800200 */
.L_x_63:
[----:B------:R-:W-:-:S04]  /*1710*/  IMAD.MOV.U32 R5, RZ, RZ, 0x0 ;  /* 0x00000000ff057424 */ /* 0x000fc800078e00ff */
[----:B0-----:R-:W-:Y:S05]  /*1720*/  RET.REL.NODEC R4 `(_Z12softmax_safePfS_S_S_) ;  /* 0xffffffe804347950 */ /* 0x001fea0003c3ffff */
.L_x_74:
        /* <DEDUP_REMOVED lines=13> */
.L_x_116:


//--------------------- .text._Z10softmax_v2PfS_S_ --------------------------
	.section	.text._Z10softmax_v2PfS_S_,"ax",@progbits
	.align	128
        .global         _Z10softmax_v2PfS_S_
        .type           _Z10softmax_v2PfS_S_,@function
        .size           _Z10softmax_v2PfS_S_,(.L_x_117 - _Z10softmax_v2PfS_S_)
        .other          _Z10softmax_v2PfS_S_,@"STO_CUDA_ENTRY STV_DEFAULT"
_Z10softmax_v2PfS_S_:
.text._Z10softmax_v2PfS_S_:
[----:B------:R-:W-:Y:S01]  /*0000*/  LDC R1, c[0x0][0x37c] ;  /* 0x0000df00ff017b82 */ /* 0x000fe20000000800 */
[----:B------:R-:W0:Y:S07]  /*0010*/  S2R R0, SR_TID.X ;  /* 0x0000000000007919 */ /* 0x000e2e0000002100 */
[----:B------:R-:W0:Y:S01]  /*0020*/  S2UR UR6, SR_CTAID.X ;  /* 0x00000000000679c3 */ /* 0x000e220000002500 */
[----:B------:R-:W1:Y:S07]  /*0030*/  LDCU.64 UR4, c[0x0][0x358] ;  /* 0x00006b00ff0477ac */ /* 0x000e6e0008000a00 */
[----:B------:R-:W0:Y:S08]  /*0040*/  LDC R3, c[0x0][0x360] ;  /* 0x0000d800ff037b82 */ /* 0x000e300000000800 */
[----:B------:R-:W2:Y:S01]  /*0050*/  LDC.64 R4, c[0x0][0x380] ;  /* 0x0000e000ff047b82 */ /* 0x000ea20000000a00 */
[----:B0-----:R-:W-:-:S05]  /*0060*/  IMAD R2, R3, UR6, R0 ;  /* 0x0000000603027c24 */ /* 0x001fca000f8e0200 */
[C---:B------:R-:W-:Y:S01]  /*0070*/  ISETP.GT.U32.AND P0, PT, R2.reuse, 0x7ff, PT ;  /* 0x000007ff0200780c */ /* 0x040fe20003f04070 */
[----:B--2---:R-:W-:-:S12]  /*0080*/  IMAD.WIDE.U32 R4, R2, 0x4, R4 ;  /* 0x0000000402047825 */ /* 0x004fd800078e0004 */
[----:B-1----:R-:W2:Y:S01]  /*0090*/  @!P0 LDG.E R6, desc[UR4][R4.64] ;  /* 0x0000000404068981 */ /* 0x002ea2000c1e1900 */
[----:B------:R-:W-:Y:S02]  /*00a0*/  @!P0 IMAD.MOV.U32 R7, RZ, RZ, 0x3bbb989d ;  /* 0x3bbb989dff078424 */ /* 0x000fe400078e00ff */
[----:B------:R-:W-:Y:S02]  /*00b0*/  @!P0 IMAD.MOV.U32 R8, RZ, RZ, 0x437c0000 ;  /* 0x437c0000ff088424 */ /* 0x000fe400078e00ff */
[----:B--2---:R-:W-:-:S04]  /*00c0*/  @!P0 FFMA.SAT R7, R6, R7, 0.5 ;  /* 0x3f00000006078423 */ /* 0x004fc80000002007 */
[----:B------:R-:W-:-:S04]  /*00d0*/  @!P0 FFMA.RM R7, R7, R8, 12582913 ;  /* 0x4b40000107078423 */ /* 0x000fc80000004008 */
[C---:B------:R-:W-:Y:S01]  /*00e0*/  @!P0 FADD R9, R7.reuse, -12583039 ;  /* 0xcb40007f07098421 */ /* 0x040fe20000000000 */
[----:B------:R-:W-:-:S03]  /*00f0*/  @!P0 IMAD.SHL.U32 R7, R7, 0x800000, RZ ;  /* 0x0080000007078824 */ /* 0x000fc600078e00ff */
[----:B------:R-:W-:-:S04]  /*0100*/  @!P0 FFMA R9, R6, 1.4426950216293334961, -R9 ;  /* 0x3fb8aa3b06098823 */ /* 0x000fc80000000809 */
[----:B------:R-:W-:Y:S01]  /*0110*/  @!P0 FFMA R9, R6, 1.925963033500011079e-08, R9 ;  /* 0x32a5706006098823 */ /* 0x000fe20000000009 */
[----:B------:R-:W-:-:S03]  /*0120*/  HFMA2 R6, -RZ, RZ, 0, 0 ;  /* 0x00000000ff067431 */ /* 0x000fc600000001ff */
[----:B------:R-:W0:Y:S02]  /*0130*/  @!P0 MUFU.EX2 R8, R9 ;  /* 0x0000000900088308 */ /* 0x000e240000000800 */
[----:B0-----:R-:W-:-:S05]  /*0140*/  @!P0 FMUL R6, R7, R8 ;  /* 0x0000000807068220 */ /* 0x001fca0000400000 */
        /* <DEDUP_REMOVED lines=29> */
[----:B-1----:R-:W1:Y:S02]  /*0320*/  SHFL.DOWN PT, R6, R3, 0x10, 0x1f ;  /* 0x0a001f0003067f89 */ /* 0x002e6400000e0000 */
[----:B-1----:R-:W-:-:S05]  /*0330*/  FADD R6, R6, R3 ;  /* 0x0000000306067221 */ /* 0x002fca0000000000 */
[----:B0-----:R-:W0:Y:S02]  /*0340*/  SHFL.DOWN PT, R7, R6, 0x8, 0x1f ;  /* 0x09001f0006077f89 */ /* 0x001e2400000e0000 */
[----:B0-----:R-:W-:-:S05]  /*0350*/  FADD R7, R6, R7 ;  /* 0x0000000706077221 */ /* 0x001fca0000000000 */
[----:B------:R-:W0:Y:S02]  /*0360*/  SHFL.DOWN PT, R8, R7, 0x4, 0x1f ;  /* 0x08801f0007087f89 */ /* 0x000e2400000e0000 */
[----:B0-----:R-:W-:-:S05]  /*0370*/  FADD R8, R7, R8 ;  /* 0x0000000807087221 */ /* 0x001fca0000000000 */
[----:B------:R-:W0:Y:S02]  /*0380*/  SHFL.DOWN PT, R9, R8, 0x2, 0x1f ;  /* 0x08401f0008097f89 */ /* 0x000e2400000e0000 */
[----:B0-----:R-:W-:-:S05]  /*0390*/  FADD R9, R8, R9 ;  /* 0x0000000908097221 */ /* 0x001fca0000000000 */
[----:B------:R0:W1:Y:S02]  /*03a0*/  SHFL.DOWN PT, R10, R9, 0x1, 0x1f ;  /* 0x08201f00090a7f89 */ /* 0x00006400000e0000 */
.L_x_86:
[----:B01----:R-:W-:-:S07]  /*03b0*/  FADD R9, R9, R10 ;  /* 0x0000000a09097221 */ /* 0x003fce0000000000 */
.L_x_75:
[----:B------:R-:W-:Y:S01]  /*03c0*/  ISETP.NE.AND P1, PT, R0, RZ, PT ;  /* 0x000000ff0000720c */ /* 0x000fe20003f25270 */
[----:B------:R-:W-:Y:S05]  /*03d0*/  WARPSYNC.ALL ;  /* 0x0000000000007948 */ /* 0x000fea0003800000 */
[----:B------:R-:W-:Y:S06]  /*03e0*/  BAR.SYNC.DEFER_BLOCKING 0x0 ;  /* 0x0000000000007b1d */ /* 0x000fec0000010000 */
[----:B------:R-:W-:Y:S04]  /*03f0*/  BSSY.RECONVERGENT B0, `(.L_x_77) ;  /* 0x0000004000007945 */ /* 0x000fe80003800200 */
[----:B------:R-:W-:Y:S05]  /*0400*/  @P1 BRA `(.L_x_78) ;  /* 0x0000000000081947 */ /* 0x000fea0003800000 */
[----:B------:R-:W0:Y:S02]  /*0410*/  LDC.64 R6, c[0x0][0x390] ;  /* 0x0000e400ff067b82 */ /* 0x000e240000000a00 */
[----:B0-----:R0:W5:Y:S02]  /*0420*/  ATOMG.E.ADD.F32.FTZ.RN.STRONG.GPU PT, RZ, desc[UR4][R6.64], R9 ;  /* 0x8000000906ff79a3 */ /* 0x001164000c1ef304 */
.L_x_78:
[----:B------:R-:W-:Y:S05]  /*0430*/  BSYNC.RECONVERGENT B0 ;  /* 0x0000000000007941 */ /* 0x000fea0003800200 */
.L_x_77:
[----:B------:R-:W-:Y:S06]  /*0440*/  MEMBAR.SC.GPU ;  /* 0x0000000000007992 */ /* 0x000fec0000002000 */
[----:B------:R-:W-:-:S00]  /*0450*/  ERRBAR ;  /* 0x00000000000079ab */ /* 0x000fc00000000000 */
[----:B------:R-:W-:Y:S06]  /*0460*/  CGAERRBAR ;  /* 0x00000000000075ab */ /* 0x000fec0000000000 */
[----:B------:R-:W-:Y:S01]  /*0470*/  CCTL.IVALL ;  /* 0x00000000ff00798f */ /* 0x000fe20002000000 */
[----:B------:R-:W-:Y:S05]  /*0480*/  @P0 EXIT ;  /* 0x000000000000094d */ /* 0x000fea0003800000 */
[----:B------:R-:W2:Y:S01]  /*0490*/  LDG.E R4, desc[UR4][R4.64] ;  /* 0x0000000404047981 */ /* 0x000ea2000c1e1900 */
[----:B0-----:R-:W0:Y:S03]  /*04a0*/  LDC.64 R6, c[0x0][0x390] ;  /* 0x0000e400ff067b82 */ /* 0x001e260000000a00 */
[----:B0-----:R-:W3:Y:S01]  /*04b0*/  LDG.E R7, desc[UR4][R6.64] ;  /* 0x0000000406077981 */ /* 0x001ee2000c1e1900 */
[----:B------:R-:W-:Y:S02]  /*04c0*/  IMAD.MOV.U32 R3, RZ, RZ, 0x3bbb989d ;  /* 0x3bbb989dff037424 */ /* 0x000fe400078e00ff */
[----:B------:R-:W-:Y:S01]  /*04d0*/  IMAD.MOV.U32 R9, RZ, RZ, 0x437c0000 ;  /* 0x437c0000ff097424 */ /* 0x000fe200078e00ff */
[----:B------:R-:W-:Y:S01]  /*04e0*/  BSSY.RECONVERGENT B0, `(.L_x_79) ;  /* 0x0000014000007945 */ /* 0x000fe20003800200 */
[----:B--2---:R-:W-:-:S04]  /*04f0*/  FFMA.SAT R0, R4, R3, 0.5 ;  /* 0x3f00000004007423 */ /* 0x004fc80000002003 */
[----:B------:R-:W-:-:S04]  /*0500*/  FFMA.RM R0, R0, R9, 12582913 ;  /* 0x4b40000100007423 */ /* 0x000fc80000004009 */
[----:B------:R-:W-:-:S04]  /*0510*/  FADD R3, R0, -12583039 ;  /* 0xcb40007f00037421 */ /* 0x000fc80000000000 */
[----:B------:R-:W-:-:S04]  /*0520*/  FFMA R3, R4, 1.4426950216293334961, -R3 ;  /* 0x3fb8aa3b04037823 */ /* 0x000fc80000000803 */
[----:B------:R-:W-:-:S06]  /*0530*/  FFMA R3, R4, 1.925963033500011079e-08, R3 ;  /* 0x32a5706004037823 */ /* 0x000fcc0000000003 */
[----:B------:R-:W0:Y:S01]  /*0540*/  MUFU.EX2 R3, R3 ;  /* 0x0000000300037308 */ /* 0x000e220000000800 */
[----:B------:R-:W-:-:S07]  /*0550*/  SHF.L.U32 R0, R0, 0x17, RZ ;  /* 0x0000001700007819 */ /* 0x000fce00000006ff */
[----:B---3--:R-:W1:Y:S01]  /*0560*/  MUFU.RCP R8, R7 ;  /* 0x0000000700087308 */ /* 0x008e620000001000 */
[----:B0-----:R-:W-:-:S07]  /*0570*/  FMUL R0, R0, R3 ;  /* 0x0000000300007220 */ /* 0x001fce0000400000 */
[----:B------:R-:W0:Y:S01]  /*0580*/  FCHK P0, R0, R7 ;  /* 0x0000000700007302 */ /* 0x000e220000000000 */
[----:B-1----:R-:W-:-:S04]  /*0590*/  FFMA R5, -R7, R8, 1 ;  /* 0x3f80000007057423 */ /* 0x002fc80000000108 */
[----:B------:R-:W-:-:S04]  /*05a0*/  FFMA R5, R8, R5, R8 ;  /* 0x0000000508057223 */ /* 0x000fc80000000008 */
[----:B------:R-:W-:-:S04]  /*05b0*/  FFMA R4, R0, R5, RZ ;  /* 0x0000000500047223 */ /* 0x000fc800000000ff */
[----:B------:R-:W-:-:S04]  /*05c0*/  FFMA R6, -R7, R4, R0 ;  /* 0x0000000407067223 */ /* 0x000fc80000000100 */
[----:B------:R-:W-:Y:S01]  /*05d0*/  FFMA R9, R5, R6, R4 ;  /* 0x0000000605097223 */ /* 0x000fe20000000004 */
[----:B0-----:R-:W-:Y:S06]  /*05e0*/  @!P0 BRA `(.L_x_80) ;  /* 0x00000000000c8947 */ /* 0x001fec0003800000 */
[----:B------:R-:W-:-:S07]  /*05f0*/  MOV R4, 0x610 ;  /* 0x0000061000047802 */ /* 0x000fce0000000f00 */
[----:B-----5:R-:W-:Y:S05]  /*0600*/  CALL.REL.NOINC `($__internal_2_$__cuda_sm3x_div_rn_noftz_f32_slowpath) ;  /* 0x0000000000a47944 */ /* 0x020fea0003c00000 */
[----:B------:R-:W-:-:S07]  /*0610*/  IMAD.MOV.U32 R9, RZ, RZ, R0 ;  /* 0x000000ffff097224 */ /* 0x000fce00078e0000 */
.L_x_80:
[----:B------:R-:W-:Y:S05]  /*0620*/  BSYNC.RECONVERGENT B0 ;  /* 0x0000000000007941 */ /* 0x000fea0003800200 */
.L_x_79:
[----:B------:R-:W0:Y:S02]  /*0630*/  LDC.64 R4, c[0x0][0x388] ;  /* 0x0000e200ff047b82 */ /* 0x000e240000000a00 */
[----:B0-----:R-:W-:-:S05]  /*0640*/  IMAD.WIDE.U32 R2, R2, 0x4, R4 ;  /* 0x0000000402027825 */ /* 0x001fca00078e0004 */
[----:B------:R-:W-:Y:S01]  /*0650*/  STG.E desc[UR4][R2.64], R9 ;  /* 0x0000000902007986 */ /* 0x000fe2000c101904 */
[----:B------:R-:W-:Y:S05]  /*0660*/  EXIT ;  /* 0x000000000000794d */ /* 0x000fea0003800000 */
.L_x_76:
[----:B------:R-:W-:Y:S02]  /*0670*/  HFMA2 R14, -RZ, RZ, 0, 1.847743988037109375e-06 ;  /* 0x0000001fff0e7431 */ /* 0x000fe400000001ff */
[----:B------:R-:W-:Y:S02]  /*0680*/  IMAD.MOV.U32 R12, RZ, RZ, 0x10 ;  /* 0x00000010ff0c7424 */ /* 0x000fe400078e00ff */
[----:B------:R-:W-:-:S07]  /*0690*/  IMAD.MOV.U32 R11, RZ, RZ, -0x1 ;  /* 0xffffffffff0b7424 */ /* 0x000fce00078e00ff */
[----:B01----:R-:W-:Y:S05]  /*06a0*/  WARPSYNC.COLLECTIVE R11, `(.L_x_81) ;  /* 0x000000000b087348 */ /* 0x003fea0003c00000 */
[----:B-1----:R1:W2:Y:S02]  /*06b0*/  SHFL.DOWN P1, R10, R3, R12, R14 ;  /* 0x0800000c030a7389 */ /* 0x0022a4000002000e */
[----:B012---:R-:W-:Y:S05]  /*06c0*/  ENDCOLLECTIVE ;  /* 0x000000000000791b */ /* 0x007fea0003800000 */
.L_x_81:
[----:B------:R-:W-:Y:S02]  /*06d0*/  IMAD.MOV.U32 R12, RZ, RZ, 0x8 ;  /* 0x00000008ff0c7424 */ /* 0x000fe400078e00ff */
[----:B------:R-:W-:-:S04]  /*06e0*/  IMAD.MOV.U32 R6, RZ, RZ, R10 ;  /* 0x000000ffff067224 */ /* 0x000fc800078e000a */
[----:B------:R-:W-:-:S05]  /*06f0*/  FADD R6, R6, R3 ;  /* 0x0000000306067221 */ /* 0x000fca0000000000 */
[----:B------:R-:W-:-:S07]  /*0700*/  MOV R3, R6 ;  /* 0x0000000600037202 */ /* 0x000fce0000000f00 */
[----:B------:R-:W-:Y:S05]  /*0710*/  WARPSYNC.COLLECTIVE R11, `(.L_x_82) ;  /* 0x000000000b087348 */ /* 0x000fea0003c00000 */
[----:B------:R0:W1:Y:S02]  /*0720*/  SHFL.DOWN P1, R10, R3, R12, R14 ;  /* 0x0800000c030a7389 */ /* 0x000064000002000e */
[----:B01----:R-:W-:Y:S05]  /*0730*/  ENDCOLLECTIVE ;  /* 0x000000000000791b */ /* 0x003fea0003800000 */
.L_x_82:
[----:B------:R-:W-:Y:S02]  /*0740*/  IMAD.MOV.U32 R12, RZ, RZ, 0x4 ;  /* 0x00000004ff0c7424 */ /* 0x000fe400078e00ff */
[----:B------:R-:W-:-:S04]  /*0750*/  IMAD.MOV.U32 R7, RZ, RZ, R10 ;  /* 0x000000ffff077224 */ /* 0x000fc800078e000a */
[----:B------:R-:W-:-:S05]  /*0760*/  FADD R7, R6, R7 ;  /* 0x0000000706077221 */ /* 0x000fca0000000000 */
[----:B------:R-:W-:-:S07]  /*0770*/  MOV R3, R7 ;  /* 0x0000000700037202 */ /* 0x000fce0000000f00 */
[----:B------:R-:W-:Y:S05]  /*0780*/  WARPSYNC.COLLECTIVE R11, `(.L_x_83) ;  /* 0x000000000b087348 */ /* 0x000fea0003c00000 */
[----:B------:R0:W1:Y:S02]  /*0790*/  SHFL.DOWN P1, R10, R3, R12, R14 ;  /* 0x0800000c030a7389 */ /* 0x000064000002000e */
[----:B01----:R-:W-:Y:S05]  /*07a0*/  ENDCOLLECTIVE ;  /* 0x000000000000791b */ /* 0x003fea0003800000 */
.L_x_83:
[----:B------:R-:W-:Y:S02]  /*07b0*/  IMAD.MOV.U32 R12, RZ, RZ, 0x2 ;  /* 0x00000002ff0c7424 */ /* 0x000fe400078e00ff */
[----:B------:R-:W-:-:S04]  /*07c0*/  IMAD.MOV.U32 R8, RZ, RZ, R10 ;  /* 0x000000ffff087224 */ /* 0x000fc800078e000a */
[----:B------:R-:W-:-:S05]  /*07d0*/  FADD R8, R7, R8 ;  /* 0x0000000807087221 */ /* 0x000fca0000000000 */
[----:B------:R-:W-:-:S07]  /*07e0*/  MOV R3, R8 ;  /* 0x0000000800037202 */ /* 0x000fce0000000f00 */
[----:B------:R-:W-:Y:S05]  /*07f0*/  WARPSYNC.COLLECTIVE R11, `(.L_x_84) ;  /* 0x000000000b087348 */ /* 0x000fea0003c00000 */
[----:B------:R0:W1:Y:S02]  /*0800*/  SHFL.DOWN P1, R10, R3, R12, R14 ;  /* 0x0800000c030a7389 */ /* 0x000064000002000e */
[----:B01----:R-:W-:Y:S05]  /*0810*/  ENDCOLLECTIVE ;  /* 0x000000000000791b */ /* 0x003fea0003800000 */
.L_x_84:
[----:B------:R-:W-:Y:S02]  /*0820*/  IMAD.MOV.U32 R12, RZ, RZ, 0x1 ;  /* 0x00000001ff0c7424 */ /* 0x000fe400078e00ff */
[----:B------:R-:W-:-:S04]  /*0830*/  IMAD.MOV.U32 R9, RZ, RZ, R10 ;  /* 0x000000ffff097224 */ /* 0x000fc800078e000a */
[----:B------:R-:W-:-:S05]  /*0840*/  FADD R9, R8, R9 ;  /* 0x0000000908097221 */ /* 0x000fca0000000000 */
[----:B------:R-:W-:-:S07]  /*0850*/  MOV R3, R9 ;  /* 0x0000000900037202 */ /* 0x000fce0000000f00 */
[----:B------:R-:W-:Y:S05]  /*0860*/  WARPSYNC.COLLECTIVE R11, `(.L_x_85) ;  /* 0x000000000b087348 */ /* 0x000fea0003c00000 */
[----:B------:R0:W1:Y:S02]  /*0870*/  SHFL.DOWN P1, R10, R3, R12, R14 ;  /* 0x0800000c030a7389 */ /* 0x000064000002000e */
[----:B01----:R-:W-:Y:S05]  /*0880*/  ENDCOLLECTIVE ;  /* 0x000000000000791b */ /* 0x003fea0003800000 */
.L_x_85:
[----:B------:R-:W-:Y:S05]  /*0890*/  BRA `(.L_x_86) ;  /* 0xfffffff800c47947 */ /* 0x000fea000383ffff */
        .weak           $__internal_2_$__cuda_sm3x_div_rn_noftz_f32_slowpath
        .type           $__internal_2_$__cuda_sm3x_div_rn_noftz_f32_slowpath,@function
        .size           $__internal_2_$__cuda_sm3x_div_rn_noftz_f32_slowpath,(.L_x_117 - $__internal_2_$__cuda_sm3x_div_rn_noftz_f32_slowpath)
$__internal_2_$__cuda_sm3x_div_rn_noftz_f32_slowpath:
[----:B------:R-:W-:Y:S01]  /*08a0*/  SHF.R.U32.HI R5, RZ, 0x17, R7 ;  /* 0x00000017ff057819 */ /* 0x000fe20000011607 */
[----:B------:R-:W-:Y:S01]  /*08b0*/  BSSY.RECONVERGENT B1, `(.L_x_87) ;  /* 0x0000064000017945 */ /* 0x000fe20003800200 */
[--C-:B------:R-:W-:Y:S01]  /*08c0*/  SHF.R.U32.HI R3, RZ, 0x17, R0.reuse ;  /* 0x00000017ff037819 */ /* 0x100fe20000011600 */
[----:B------:R-:W-:Y:S01]  /*08d0*/  IMAD.MOV.U32 R8, RZ, RZ, R0 ;  /* 0x000000ffff087224 */ /* 0x000fe200078e0000 */
[----:B------:R-:W-:Y:S02]  /*08e0*/  LOP3.LUT R6, R5, 0xff, RZ, 0xc0, !PT ;  /* 0x000000ff05067812 */ /* 0x000fe400078ec0ff */
[----:B------:R-:W-:-:S03]  /*08f0*/  LOP3.LUT R5, R3, 0xff, RZ, 0xc0, !PT ;  /* 0x000000ff03057812 */ /* 0x000fc600078ec0ff */
[----:B------:R-:W-:Y:S01]  /*0900*/  VIADD R11, R6, 0xffffffff ;  /* 0xffffffff060b7836 */ /* 0x000fe20000000000 */
[----:B------:R-:W-:-:S04]  /*0910*/  IADD3 R10, PT, PT, R5, -0x1, RZ ;  /* 0xffffffff050a7810 */ /* 0x000fc80007ffe0ff */
[----:B------:R-:W-:-:S04]  /*0920*/  ISETP.GT.U32.AND P0, PT, R11, 0xfd, PT ;  /* 0x000000fd0b00780c */ /* 0x000fc80003f04070 */
[----:B------:R-:W-:-:S13]  /*0930*/  ISETP.GT.U32.OR P0, PT, R10, 0xfd, P0 ;  /* 0x000000fd0a00780c */ /* 0x000fda0000704470 */
[----:B------:R-:W-:Y:S01]  /*0940*/  @!P0 MOV R9, RZ ;  /* 0x000000ff00098202 */ /* 0x000fe20000000f00 */
[----:B------:R-:W-:Y:S06]  /*0950*/  @!P0 BRA `(.L_x_88) ;  /* 0x0000000000608947 */ /* 0x000fec0003800000 */
[----:B------:R-:W-:Y:S01]  /*0960*/  FSETP.GTU.FTZ.AND P0, PT, |R0|, +INF , PT ;  /* 0x7f8000000000780b */ /* 0x000fe20003f1c200 */
[----:B------:R-:W-:Y:S01]  /*0970*/  IMAD.MOV.U32 R3, RZ, RZ, R7 ;  /* 0x000000ffff037224 */ /* 0x000fe200078e0007 */
        /* <DEDUP_REMOVED lines=22> */
.L_x_88:
[----:B------:R-:W-:Y:S01]  /*0ae0*/  LEA R0, R6, 0xc0800000, 0x17 ;  /* 0xc080000006007811 */ /* 0x000fe200078eb8ff */
[----:B------:R-:W-:Y:S01]  /*0af0*/  BSSY.RECONVERGENT B2, `(.L_x_93) ;  /* 0x0000036000027945 */ /* 0x000fe20003800200 */
[----:B------:R-:W-:-:S03]  /*0b00*/  IADD3 R5, PT, PT, R5, -0x7f, RZ ;  /* 0xffffff8105057810 */ /* 0x000fc60007ffe0ff */
[----:B------:R-:W-:Y:S01]  /*0b10*/  IMAD.IADD R7, R7, 0x1, -R0 ;  /* 0x0000000107077824 */ /* 0x000fe200078e0a00 */
[C---:B------:R-:W-:Y:S01]  /*0b20*/  IADD3 R6, PT, PT, R5.reuse, 0x7f, -R6 ;  /* 0x0000007f05067810 */ /* 0x040fe20007ffe806 */
[----:B------:R-:W-:Y:S02]  /*0b30*/  IMAD R0, R5, -0x800000, R8 ;  /* 0xff80000005007824 */ /* 0x000fe400078e0208 */
[----:B------:R-:W0:Y:S01]  /*0b40*/  MUFU.RCP R3, R7 ;  /* 0x0000000700037308 */ /* 0x000e220000001000 */
[----:B------:R-:W-:Y:S01]  /*0b50*/  FADD.FTZ R11, -R7, -RZ ;  /* 0x800000ff070b7221 */ /* 0x000fe20000010100 */
[----:B------:R-:W-:-:S03]  /*0b60*/  IMAD.IADD R6, R6, 0x1, R9 ;  /* 0x0000000106067824 */ /* 0x000fc600078e0209 */
        /* <DEDUP_REMOVED lines=38> */
[----:B------:R-:W-:-:S04]  /*0dd0*/  LOP3.LUT R3, R3, R6, RZ, 0xc0, !PT ;  /* 0x0000000603037212 */ /* 0x000fc800078ec0ff */
[----:B------:R-:W-:-:S04]  /*0de0*/  IADD3 R3, PT, PT, R8, R3, RZ ;  /* 0x0000000308037210 */ /* 0x000fc80007ffe0ff */
[----:B------:R-:W-:Y:S01]  /*0df0*/  LOP3.LUT R0, R3, R0, RZ, 0xfc, !PT ;  /* 0x0000000003007212 */ /* 0x000fe200078efcff */
[----:B------:R-:W-:Y:S06]  /*0e00*/  BRA `(.L_x_96) ;  /* 0x0000000000107947 */ /* 0x000fec0003800000 */
.L_x_95:
[----:B------:R-:W-:-:S04]  /*0e10*/  LOP3.LUT R0, R0, 0x80000000, RZ, 0xc0, !PT ;  /* 0x8000000000007812 */ /* 0x000fc800078ec0ff */
[----:B------:R-:W-:Y:S01]  /*0e20*/  LOP3.LUT R0, R0, 0x7f800000, RZ, 0xfc, !PT ;  /* 0x7f80000000007812 */ /* 0x000fe200078efcff */
[----:B------:R-:W-:Y:S06]  /*0e30*/  BRA `(.L_x_96) ;  /* 0x0000000000047947 */ /* 0x000fec0003800000 */
.L_x_94:
[----:B------:R-:W-:-:S07]  /*0e40*/  IMAD R0, R6, 0x800000, R0 ;  /* 0x0080000006007824 */ /* 0x000fce00078e0200 */
.L_x_96:
[----:B------:R-:W-:Y:S05]  /*0e50*/  BSYNC.RECONVERGENT B2 ;  /* 0x0000000000027941 */ /* 0x000fea0003800200 */
.L_x_93:
[----:B------:R-:W-:Y:S05]  /*0e60*/  BRA `(.L_x_97) ;  /* 0x0000000000207947 */ /* 0x000fea0003800000 */
.L_x_92:
[----:B------:R-:W-:-:S04]  /*0e70*/  LOP3.LUT R0, R7, 0x80000000, R8, 0x48, !PT ;  /* 0x8000000007007812 */ /* 0x000fc800078e4808 */
[----:B------:R-:W-:Y:S01]  /*0e80*/  LOP3.LUT R0, R0, 0x7f800000, RZ, 0xfc, !PT ;  /* 0x7f80000000007812 */ /* 0x000fe200078efcff */
[----:B------:R-:W-:Y:S06]  /*0e90*/  BRA `(.L_x_97) ;  /* 0x0000000000147947 */ /* 0x000fec0003800000 */
.L_x_91:
[----:B------:R-:W-:Y:S01]  /*0ea0*/  LOP3.LUT R0, R7, 0x80000000, R8, 0x48, !PT ;  /* 0x8000000007007812 */ /* 0x000fe200078e4808 */
[----:B------:R-:W-:Y:S06]  /*0eb0*/  BRA `(.L_x_97) ;  /* 0x00000000000c7947 */ /* 0x000fec0003800000 */
.L_x_90:
[----:B------:R-:W0:Y:S01]  /*0ec0*/  MUFU.RSQ R0, -QNAN ;  /* 0xffc0000000007908 */ /* 0x000e220000001400 */
[----:B------:R-:W-:Y:S05]  /*0ed0*/  BRA `(.L_x_97) ;  /* 0x0000000000047947 */ /* 0x000fea0003800000 */
.L_x_89:
[----:B------:R-:W-:-:S07]  /*0ee0*/  FADD.FTZ R0, R0, R3 ;  /* 0x0000000300007221 */ /* 0x000fce0000010000 */
.L_x_97:
[----:B------:R-:W-:Y:S05]  /*0ef0*/  BSYNC.RECONVERGENT B1 ;  /* 0x0000000000017941 */ /* 0x000fea0003800200 */
.L_x_87:
[----:B------:R-:W-:-:S04]  /*0f00*/  HFMA2 R5, -RZ, RZ, 0, 0 ;  /* 0x00000000ff057431 */ /* 0x000fc800000001ff */
[----:B0-----:R-:W-:Y:S05]  /*0f10*/  RET.REL.NODEC R4 `(_Z10softmax_v2PfS_S_) ;  /* 0xfffffff004387950 */ /* 0x001fea0003c3ffff */
.L_x_98:
        /* <DEDUP_REMOVED lines=14> */
.L_x_117:


//--------------------- .text._Z7softmaxPfS_S_    --------------------------
	.section	.text._Z7softmaxPfS_S_,"ax",@progbits
	.align	128
        .global         _Z7softmaxPfS_S_
        .type           _Z7softmaxPfS_S_,@function
        .size           _Z7softmaxPfS_S_,(.L_x_118 - _Z7softmaxPfS_S_)
        .other          _Z7softmaxPfS_S_,@"STO_CUDA_ENTRY STV_DEFAULT"
_Z7softmaxPfS_S_:
.text._Z7softmaxPfS_S_:
        /* <DEDUP_REMOVED lines=10> */
[----:B------:R-:W-:Y:S01]  /*00a0*/  @!P0 IMAD.MOV.U32 R6, RZ, RZ, 0x3bbb989d ;  /* 0x3bbb989dff068424 */ /* 0x000fe200078e00ff */
[----:B------:R-:W-:Y:S01]  /*00b0*/  SHF.R.U32.HI R13, RZ, 0x5, R13 ;  /* 0x00000005ff0d7819 */ /* 0x000fe2000001160d */
[----:B------:R-:W-:Y:S01]  /*00c0*/  @!P0 IMAD.MOV.U32 R7, RZ, RZ, 0x437c0000 ;  /* 0x437c0000ff078424 */ /* 0x000fe200078e00ff */
[----:B------:R-:W-:Y:S01]  /*00d0*/  BSSY.RECONVERGENT B0, `(.L_x_99) ;  /* 0x0000031000007945 */ /* 0x000fe20003800200 */
[----:B--2---:R-:W-:-:S04]  /*00e0*/  @!P0 FFMA.SAT R6, R3, R6, 0.5 ;  /* 0x3f00000003068423 */ /* 0x004fc80000002006 */
[----:B------:R-:W-:-:S04]  /*00f0*/  @!P0 FFMA.RM R6, R6, R7, 12582913 ;  /* 0x4b40000106068423 */ /* 0x000fc80000004007 */
[C---:B------:R-:W-:Y:S01]  /*0100*/  @!P0 FADD R8, R6.reuse, -12583039 ;  /* 0xcb40007f06088421 */ /* 0x040fe20000000000 */
[----:B------:R-:W-:-:S03]  /*0110*/  @!P0 SHF.L.U32 R6, R6, 0x17, RZ ;  /* 0x0000001706068819 */ /* 0x000fc600000006ff */
[----:B------:R-:W-:-:S04]  /*0120*/  @!P0 FFMA R8, R3, 1.4426950216293334961, -R8 ;  /* 0x3fb8aa3b03088823 */ /* 0x000fc80000000808 */
[----:B------:R-:W-:Y:S01]  /*0130*/  @!P0 FFMA R8, R3, 1.925963033500011079e-08, R8 ;  /* 0x32a5706003088823 */ /* 0x000fe20000000008 */
[----:B------:R-:W-:-:S03]  /*0140*/  IMAD.MOV.U32 R3, RZ, RZ, RZ ;  /* 0x000000ffff037224 */ /* 0x000fc600078e00ff */
        /* <DEDUP_REMOVED lines=9> */
[----:B------:R-:W0:Y:S01]  /*01e0*/  SHFL.DOWN PT, R11, R10, 0x2, 0x1f ;  /* 0x08401f000a0b7f89 */ /* 0x000e2200000e0000 */
[----:B------:R-:W-:-:S08]  /*01f0*/  ISETP.GE.U32.AND P2, PT, R6, R13, PT ;  /* 0x0000000d0600720c */ /* 0x000fd00003f46070 */
[----:B------:R-:W1:Y:S01]  /*0200*/  @!P1 S2R R12, SR_CgaCtaId ;  /* 0x00000000000c9919 */ /* 0x000e620000008800 */
[----:B------:R-:W-:-:S04]  /*0210*/  @!P1 MOV R3, 0x400 ;  /* 0x0000040000039802 */ /* 0x000fc80000000f00 */
[----:B------:R-:W2:Y:S01]  /*0220*/  @!P2 S2R R14, SR_CgaCtaId ;  /* 0x00000000000ea919 */ /* 0x000ea20000008800 */
[----:B------:R-:W-:Y:S01]  /*0230*/  @!P2 MOV R7, 0x400 ;  /* 0x000004000007a802 */ /* 0x000fe20000000f00 */
[----:B0-----:R-:W-:-:S05]  /*0240*/  FADD R11, R10, R11 ;  /* 0x0000000b0a0b7221 */ /* 0x001fca0000000000 */
[----:B------:R-:W0:Y:S01]  /*0250*/  SHFL.DOWN PT, R8, R11, 0x1, 0x1f ;  /* 0x08201f000b087f89 */ /* 0x000e2200000e0000 */
[----:B-1----:R-:W-:-:S04]  /*0260*/  @!P1 LEA R3, R12, R3, 0x18 ;  /* 0x000000030c039211 */ /* 0x002fc800078ec0ff */
[----:B------:R-:W-:Y:S02]  /*0270*/  @!P1 LEA.HI R3, R0, R3, RZ, 0x1d ;  /* 0x0000000300039211 */ /* 0x000fe400078fe8ff */
[----:B--2---:R-:W-:-:S05]  /*0280*/  @!P2 LEA R7, R14, R7, 0x18 ;  /* 0x000000070e07a211 */ /* 0x004fca00078ec0ff */
[----:B------:R-:W-:Y:S02]  /*0290*/  @!P2 IMAD R7, R6, 0x4, R7 ;  /* 0x000000040607a824 */ /* 0x000fe400078e0207 */
[----:B0-----:R-:W-:Y:S01]  /*02a0*/  FADD R12, R11, R8 ;  /* 0x000000080b0c7221 */ /* 0x001fe20000000000 */
[----:B------:R-:W-:-:S04]  /*02b0*/  IMAD.MOV.U32 R6, RZ, RZ, RZ ;  /* 0x000000ffff067224 */ /* 0x000fc800078e00ff */
[----:B------:R-:W-:Y:S01]  /*02c0*/  @!P1 STS [R3], R12 ;  /* 0x0000000c03009388 */ /* 0x000fe20000000800 */
[----:B------:R-:W-:Y:S01]  /*02d0*/  BAR.SYNC.DEFER_BLOCKING 0x0 ;  /* 0x0000000000007b1d */ /* 0x000fe20000010000 */
[----:B------:R-:W-:-:S05]  /*02e0*/  ISETP.NE.AND P1, PT, R0, RZ, PT ;  /* 0x000000ff0000720c */ /* 0x000fca0003f25270 */
[----:B------:R-:W0:Y:S04]  /*02f0*/  @!P2 LDS R6, [R7] ;  /* 0x000000000706a984 */ /* 0x000e280000000800 */
[----:B0-----:R-:W0:Y:S02]  /*0300*/  SHFL.DOWN PT, R9, R6, 0x10, 0x1f ;  /* 0x0a001f0006097f89 */ /* 0x001e2400000e0000 */
[----:B0-----:R-:W-:-:S05]  /*0310*/  FADD R9, R9, R6 ;  /* 0x0000000609097221 */ /* 0x001fca0000000000 */
[----:B------:R-:W0:Y:S02]  /*0320*/  SHFL.DOWN PT, R8, R9, 0x8, 0x1f ;  /* 0x09001f0009087f89 */ /* 0x000e2400000e0000 */
[----:B0-----:R-:W-:-:S05]  /*0330*/  FADD R8, R9, R8 ;  /* 0x0000000809087221 */ /* 0x001fca0000000000 */
[----:B------:R-:W0:Y:S02]  /*0340*/  SHFL.DOWN PT, R11, R8, 0x4, 0x1f ;  /* 0x08801f00080b7f89 */ /* 0x000e2400000e0000 */
[----:B0-----:R-:W-:-:S05]  /*0350*/  FADD R11, R8, R11 ;  /* 0x0000000b080b7221 */ /* 0x001fca0000000000 */
[----:B------:R-:W0:Y:S02]  /*0360*/  SHFL.DOWN PT, R10, R11, 0x2, 0x1f ;  /* 0x08401f000b0a7f89 */ /* 0x000e2400000e0000 */
[----:B0-----:R-:W-:-:S05]  /*0370*/  FADD R10, R11, R10 ;  /* 0x0000000a0b0a7221 */ /* 0x001fca0000000000 */
[----:B------:R-:W0:Y:S02]  /*0380*/  SHFL.DOWN PT, R3, R10, 0x1, 0x1f ;  /* 0x08201f000a037f89 */ /* 0x000e2400000e0000 */
[----:B0-----:R-:W-:Y:S01]  /*0390*/  FADD R3, R10, R3 ;  /* 0x000000030a037221 */ /* 0x001fe20000000000 */
[----:B------:R-:W-:Y:S06]  /*03a0*/  BAR.SYNC.DEFER_BLOCKING 0x0 ;  /* 0x0000000000007b1d */ /* 0x000fec0000010000 */
[----:B------:R-:W-:Y:S05]  /*03b0*/  @P1 BRA `(.L_x_100) ;  /* 0x0000000000081947 */ /* 0x000fea0003800000 */
[----:B------:R-:W0:Y:S02]  /*03c0*/  LDC.64 R6, c[0x0][0x390] ;  /* 0x0000e400ff067b82 */ /* 0x000e240000000a00 */
[----:B0-----:R0:W5:Y:S02]  /*03d0*/  ATOMG.E.ADD.F32.FTZ.RN.STRONG.GPU PT, RZ, desc[UR4][R6.64], R3 ;  /* 0x8000000306ff79a3 */ /* 0x001164000c1ef304 */
.L_x_100:
[----:B------:R-:W-:Y:S05]  /*03e0*/  BSYNC.RECONVERGENT B0 ;  /* 0x0000000000007941 */ /* 0x000fea0003800200 */
.L_x_99:
        /* <DEDUP_REMOVED lines=8> */
[----:B------:R-:W-:Y:S02]  /*0470*/  HFMA2 R9, -RZ, RZ, 3.7421875, 0 ;  /* 0x437c0000ff097431 */ /* 0x000fe400000001ff */
[----:B------:R-:W-:Y:S01]  /*0480*/  IMAD.MOV.U32 R3, RZ, RZ, 0x3bbb989d ;  /* 0x3bbb989dff037424 */ /* 0x000fe200078e00ff */
[----:B------:R-:W-:Y:S03]  /*0490*/  BSSY.RECONVERGENT B0, `(.L_x_101) ;  /* 0x0000014000007945 */ /* 0x000fe60003800200 */
[----:B--2---:R-:W-:-:S04]  /*04a0*/  FFMA.SAT R0, R4, R3, 0.5 ;  /* 0x3f00000004007423 */ /* 0x004fc80000002003 */
[----:B------:R-:W-:-:S04]  /*04b0*/  FFMA.RM R0, R0, R9, 12582913 ;  /* 0x4b40000100007423 */ /* 0x000fc80000004009 */
[----:B------:R-:W-:-:S04]  /*04c0*/  FADD R3, R0, -12583039 ;  /* 0xcb40007f00037421 */ /* 0x000fc80000000000 */
[----:B------:R-:W-:-:S04]  /*04d0*/  FFMA R3, R4, 1.4426950216293334961, -R3 ;  /* 0x3fb8aa3b04037823 */ /* 0x000fc80000000803 */
[----:B------:R-:W-:-:S06]  /*04e0*/  FFMA R3, R4, 1.925963033500011079e-08, R3 ;  /* 0x32a5706004037823 */ /* 0x000fcc0000000003 */
[----:B------:R-:W0:Y:S08]  /*04f0*/  MUFU.EX2 R3, R3 ;  /* 0x0000000300037308 */ /* 0x000e300000000800 */
[----:B---3--:R-:W1:Y:S01]  /*0500*/  MUFU.RCP R8, R7 ;  /* 0x0000000700087308 */ /* 0x008e620000001000 */
[----:B------:R-:W-:-:S04]  /*0510*/  IMAD.SHL.U32 R0, R0, 0x800000, RZ ;  /* 0x0080000000007824 */ /* 0x000fc800078e00ff */
[----:B0-----:R-:W-:-:S04]  /*0520*/  FMUL R0, R0, R3 ;  /* 0x0000000300007220 */ /* 0x001fc80000400000 */
        /* <DEDUP_REMOVED lines=8> */
[----:B-----5:R-:W-:Y:S05]  /*05b0*/  CALL.REL.NOINC `($__internal_3_$__cuda_sm3x_div_rn_noftz_f32_slowpath) ;  /* 0x0000000000187944 */ /* 0x020fea0003c00000 */
[----:B------:R-:W-:-:S07]  /*05c0*/  IMAD.MOV.U32 R9, RZ, RZ, R0 ;  /* 0x000000ffff097224 */ /* 0x000fce00078e0000 */
.L_x_102:
[----:B------:R-:W-:Y:S05]  /*05d0*/  BSYNC.RECONVERGENT B0 ;  /* 0x0000000000007941 */ /* 0x000fea0003800200 */
.L_x_101:
[----:B------:R-:W0:Y:S02]  /*05e0*/  LDC.64 R4, c[0x0][0x388] ;  /* 0x0000e200ff047b82 */ /* 0x000e240000000a00 */
[----:B0-----:R-:W-:-:S05]  /*05f0*/  IMAD.WIDE.U32 R2, R2, 0x4, R4 ;  /* 0x0000000402027825 */ /* 0x001fca00078e0004 */
[----:B------:R-:W-:Y:S01]  /*0600*/  STG.E desc[UR4][R2.64], R9 ;  /* 0x0000000902007986 */ /* 0x000fe2000c101904 */
[----:B------:R-:W-:Y:S05]  /*0610*/  EXIT ;  /* 0x000000000000794d */ /* 0x000fea0003800000 */
        .weak           $__internal_3_$__cuda_sm3x_div_rn_noftz_f32_slowpath
        .type           $__internal_3_$__cuda_sm3x_div_rn_noftz_f32_slowpath,@function
        .size           $__internal_3_$__cuda_sm3x_div_rn_noftz_f32_slowpath,(.L_x_118 - $__internal_3_$__cuda_sm3x_div_rn_noftz_f32_slowpath)
$__internal_3_$__cuda_sm3x_div_rn_noftz_f32_slowpath:
        /* <DEDUP_REMOVED lines=36> */
.L_x_104:
[----:B------:R-:W-:Y:S01]  /*0860*/  LEA R0, R6, 0xc0800000, 0x17 ;  /* 0xc080000006007811 */ /* 0x000fe200078eb8ff */
[----:B------:R-:W-:Y:S01]  /*0870*/  VIADD R5, R5, 0xffffff81 ;  /* 0xffffff8105057836 */ /* 0x000fe20000000000 */
[----:B------:R-:W-:Y:S03]  /*0880*/  BSSY.RECONVERGENT B2, `(.L_x_109) ;  /* 0x0000035000027945 */ /* 0x000fe60003800200 */
[----:B------:R-:W-:Y:S01]  /*0890*/  IMAD.IADD R7, R7, 0x1, -R0 ;  /* 0x0000000107077824 */ /* 0x000fe200078e0a00 */
[C---:B------:R-:W-:Y:S01]  /*08a0*/  IADD3 R6, PT, PT, R5.reuse, 0x7f, -R6 ;  /* 0x0000007f05067810 */ /* 0x040fe20007ffe806 */
[----:B------:R-:W-:Y:S02]  /*08b0*/  IMAD R0, R5, -0x800000, R8 ;  /* 0xff80000005007824 */ /* 0x000fe400078e0208 */
[----:B------:R-:W0:Y:S01]  /*08c0*/  MUFU.RCP R3, R7 ;  /* 0x0000000700037308 */ /* 0x000e220000001000 */
[----:B------:R-:W-:Y:S01]  /*08d0*/  FADD.FTZ R11, -R7, -RZ ;  /* 0x800000ff070b7221 */ /* 0x000fe20000010100 */
[----:B------:R-:W-:-:S03]  /*08e0*/  IADD3 R6, PT, PT, R6, R9, RZ ;  /* 0x0000000906067210 */ /* 0x000fc60007ffe0ff */
        /* <DEDUP_REMOVED lines=42> */
.L_x_111:
[----:B------:R-:W-:-:S04]  /*0b90*/  LOP3.LUT R0, R0, 0x80000000, RZ, 0xc0, !PT ;  /* 0x8000000000007812 */ /* 0x000fc800078ec0ff */
[----:B------:R-:W-:Y:S01]  /*0ba0*/  LOP3.LUT R0, R0, 0x7f800000, RZ, 0xfc, !PT ;  /* 0x7f80000000007812 */ /* 0x000fe200078efcff */
[----:B------:R-:W-:Y:S06]  /*0bb0*/  BRA `(.L_x_112) ;  /* 0x0000000000047947 */ /* 0x000fec0003800000 */
.L_x_110:
[----:B------:R-:W-:-:S07]  /*0bc0*/  LEA R0, R6, R0, 0x17 ;  /* 0x0000000006007211 */ /* 0x000fce00078eb8ff */
.L_x_112:
[----:B------:R-:W-:Y:S05]  /*0bd0*/  BSYNC.RECONVERGENT B2 ;  /* 0x0000000000027941 */ /* 0x000fea0003800200 */
.L_x_109:
[----:B------:R-:W-:Y:S05]  /*0be0*/  BRA `(.L_x_113) ;  /* 0x0000000000207947 */ /* 0x000fea0003800000 */
.L_x_108:
[----:B------:R-:W-:-:S04]  /*0bf0*/  LOP3.LUT R0, R7, 0x80000000, R8, 0x48, !PT ;  /* 0x8000000007007812 */ /* 0x000fc800078e4808 */
[----:B------:R-:W-:Y:S01]  /*0c00*/  LOP3.LUT R0, R0, 0x7f800000, RZ, 0xfc, !PT ;  /* 0x7f80000000007812 */ /* 0x000fe200078efcff */
[----:B------:R-:W-:Y:S06]  /*0c10*/  BRA `(.L_x_113) ;  /* 0x0000000000147947 */ /* 0x000fec0003800000 */
.L_x_107:
[----:B------:R-:W-:Y:S01]  /*0c20*/  LOP3.LUT R0, R7, 0x80000000, R8, 0x48, !PT ;  /* 0x8000000007007812 */ /* 0x000fe200078e4808 */
[----:B------:R-:W-:Y:S06]  /*0c30*/  BRA `(.L_x_113) ;  /* 0x00000000000c7947 */ /* 0x000fec0003800000 */
.L_x_106:
[----:B------:R-:W0:Y:S01]  /*0c40*/  MUFU.RSQ R0, -QNAN ;  /* 0xffc0000000007908 */ /* 0x000e220000001400 */
[----:B------:R-:W-:Y:S05]  /*0c50*/  BRA `(.L_x_113) ;  /* 0x0000000000047947 */ /* 0x000fea0003800000 */
.L_x_105:
[----:B------:R-:W-:-:S07]  /*0c60*/  FADD.FTZ R0, R0, R3 ;  /* 0x0000000300007221 */ /* 0x000fce0000010000 */
.L_x_113:
[----:B------:R-:W-:Y:S05]  /*0c70*/  BSYNC.RECONVERGENT B1 ;  /* 0x0000000000017941 */ /* 0x000fea0003800200 */
.L_x_103:
[----:B------:R-:W-:-:S04]  /*0c80*/  IMAD.MOV.U32 R5, RZ, RZ, 0x0 ;  /* 0x00000000ff057424 */ /* 0x000fc800078e00ff */
[----:B0-----:R-:W-:Y:S05]  /*0c90*/  RET.REL.NODEC R4 `(_Z7softmaxPfS_S_) ;  /* 0xfffffff004d87950 */ /* 0x001fea0003c3ffff */
.L_x_114:
        /* <DEDUP_REMOVED lines=14> */
.L_x_118:


//--------------------- .nv.shared._Z17softmax_v2_float4PfS_S_ --------------------------
	.section	.nv.shared._Z17softmax_v2_float4PfS_S_,"aw",@nobits
	.sectionflags	@""
	.align	4
.nv.shared._Z17softmax_v2_float4PfS_S_:
	.zero		1152


//--------------------- .nv.shared.reserved.0     --------------------------
	.section	.nv.shared.reserved.0,"aw",@nobits
	.weak		__nv_reservedSMEM_offset_0_alias
	.size		__nv_reservedSMEM_offset_0_alias, 0, 64
	.other		__nv_reservedSMEM_offset_0_alias,@"STO_CUDA_RESERVED_SHARED STV_DEFAULT"
__nv_reservedSMEM_offset_0_alias:
	.zero		0
	.zero		64


//--------------------- .nv.shared._Z12softmax_safePfS_S_S_ --------------------------
	.section	.nv.shared._Z12softmax_safePfS_S_S_,"aw",@nobits
	.sectionflags	@""
	.align	4
.nv.shared._Z12softmax_safePfS_S_S_:
	.zero		1280


//--------------------- .nv.shared._Z10softmax_v2PfS_S_ --------------------------
	.section	.nv.shared._Z10softmax_v2PfS_S_,"aw",@nobits
	.sectionflags	@""
	.align	4
.nv.shared._Z10softmax_v2PfS_S_:
	.zero		1152


//--------------------- .nv.shared._Z7softmaxPfS_S_ --------------------------
	.section	.nv.shared._Z7softmaxPfS_S_,"aw",@nobits
	.sectionflags	@""
	.align	4
.nv.shared._Z7softmaxPfS_S_:
	.zero		1152


//--------------------- .nv.constant0._Z17softmax_v2_float4PfS_S_ --------------------------
	.section	.nv.constant0._Z17softmax_v2_float4PfS_S_,"a",@progbits
	.sectionflags	@""
	.align	4
.nv.constant0._Z17softmax_v2_float4PfS_S_:
	.zero		920


//--------------------- .nv.constant0._Z12softmax_safePfS_S_S_ --------------------------
	.section	.nv.constant0._Z12softmax_safePfS_S_S_,"a",@progbits
	.sectionflags	@""
	.align	4
.nv.constant0._Z12softmax_safePfS_S_S_:
	.zero		928


//--------------------- .nv.constant0._Z10softmax_v2PfS_S_ --------------------------
	.section	.nv.constant0._Z10softmax_v2PfS_S_,"a",@progbits
	.sectionflags	@""
	.align	4
.nv.constant0._Z10softmax_v2PfS_S_:
	.zero		920


//--------------------- .nv.constant0._Z7softmaxPfS_S_ --------------------------
	.section	.nv.constant0._Z7softmaxPfS_S_,"a",@progbits
	.sectionflags	@""
	.align	4
.nv.constant0._Z7softmaxPfS_S_:
	.zero		920


//--------------------- SYMBOLS --------------------------

	.type		.nv.reservedSmem.offset0,@object
	.size		.nv.reservedSmem.offset0,0x4
	.type		.nv.reservedSmem.cap,@object
	.size		.nv.reservedSmem.cap,0x4
